# CuTe-DSL kernel — source=cudnn_frontend_dsl family=gemm_swiglu
# config = {"ab_dtype": "Float8E4M3FN", "c_dtype": "BFloat16", "mma_mn": [128, 256], "cluster_mn": [2, 1]}


// ===== COMPILED SASS (sm_100a) =====

	.target	sm_100a

	.elftype	@"ET_EXEC"


//--------------------- .note.nv.tkinfo           --------------------------
	.section	.note.nv.tkinfo,"",@"SHT_NOTE"
	.sectionflags	@"SHF_NOTE_NV_TKINFO"
	.tkinfo
        /*0018*/ 	.word	0x00000081
        /*0030*/ 	.string	""
        /*0030*/ 	.string	"ptxas"
        /*0030*/ 	.string	"Cuda compilation tools, release 12.9, V12.9.83"
        /*0030*/ 	.string	"Build system must define TOOLS_VERSION_EXTENDED"
        /*0030*/ 	.string	"-O 3 -arch sm_100a "



//--------------------- .note.nv.cuver            --------------------------
	.section	.note.nv.cuver,"",@"SHT_NOTE"
	.sectionflags	@"SHF_NOTE_NV_CUVER"
        /*0018*/ 	.short	0x0001
        /*001a*/ 	.short	0x0064
        /*001c*/ 	.short	0x0001
        /*001e*/ 	.short	0x0000
        /*0020*/ 	.short	0x0001
        /*0022*/ 	.short	0x0000


//--------------------- .nv.info                  --------------------------
	.section	.nv.info,"",@"SHT_CUDA_INFO"
	.align	4


	//----- nvinfo : EIATTR_REGCOUNT
	.align		4
        /*0000*/ 	.byte	0x04, 0x2f
        /*0002*/ 	.short	(.L_4 - .L_3)
	.align		4
.L_3:
        /*0004*/ 	.word	index@(kernel_cutlass_kernel_cudnngemm_swigludense_gemm_persistent_swigluPersistentDenseGemmKernel_object_at__TiledMMA_ThrLayoutVMNK11110000_PermutationMNK____MMAAtom_ThrID10_ShapeMNK12825632_TV_0)
        /*0008*/ 	.word	0x00000060


	//----- nvinfo : EIATTR_FRAME_SIZE
	.align		4
.L_4:
        /*000c*/ 	.byte	0x04, 0x11
        /*000e*/ 	.short	(.L_6 - .L_5)
	.align		4
.L_5:
        /*0010*/ 	.word	index@($__internal_2_$__cuda_sm10x_tcgen05_guardrail_trap_unallocated_columns_being_dealloced)
        /*0014*/ 	.word	0x00000000


	//----- nvinfo : EIATTR_FRAME_SIZE
	.align		4
.L_6:
        /*0018*/ 	.byte	0x04, 0x11
        /*001a*/ 	.short	(.L_8 - .L_7)
	.align		4
.L_7:
        /*001c*/ 	.word	index@($__internal_1_$__cuda_sm10x_tcgen05_guardrail_trap_phase_invalid_during_alloc)
        /*0020*/ 	.word	0x00000000


	//----- nvinfo : EIATTR_FRAME_SIZE
	.align		4
.L_8:
        /*0024*/ 	.byte	0x04, 0x11
        /*0026*/ 	.short	(.L_10 - .L_9)
	.align		4
.L_9:
        /*0028*/ 	.word	index@($__internal_0_$__cuda_sm10x_tcgen05_guardrail_trap_col_being_dealloced_not_returned_by_alloc)
        /*002c*/ 	.word	0x00000000


	//----- nvinfo : EIATTR_FRAME_SIZE
	.align		4
.L_10:
        /*0030*/ 	.byte	0x04, 0x11
        /*0032*/ 	.short	(.L_12 - .L_11)
	.align		4
.L_11:
        /*0034*/ 	.word	index@(kernel_cutlass_kernel_cudnngemm_swigludense_gemm_persistent_swigluPersistentDenseGemmKernel_object_at__TiledMMA_ThrLayoutVMNK11110000_PermutationMNK____MMAAtom_ThrID10_ShapeMNK12825632_TV_0)
        /*0038*/ 	.word	0x00000000


	//----- nvinfo : EIATTR_MIN_STACK_SIZE
	.align		4
.L_12:
        /*003c*/ 	.byte	0x04, 0x12
        /*003e*/ 	.short	(.L_14 - .L_13)
	.align		4
.L_13:
        /*0040*/ 	.word	index@(kernel_cutlass_kernel_cudnngemm_swigludense_gemm_persistent_swigluPersistentDenseGemmKernel_object_at__TiledMMA_ThrLayoutVMNK11110000_PermutationMNK____MMAAtom_ThrID10_ShapeMNK12825632_TV_0)
        /*0044*/ 	.word	0x00000000
.L_14:


//--------------------- .nv.info.kernel_cutlass_kernel_cudnngemm_swigludense_gemm_persistent_swigluPersistentDenseGemmKernel_object_at__TiledMMA_ThrLayoutVMNK11110000_PermutationMNK____MMAAtom_ThrID10_ShapeMNK12825632_TV_0 --------------------------
	.section	.nv.info.kernel_cutlass_kernel_cudnngemm_swigludense_gemm_persistent_swigluPersistentDenseGemmKernel_object_at__TiledMMA_ThrLayoutVMNK11110000_PermutationMNK____MMAAtom_ThrID10_ShapeMNK12825632_TV_0,"",@"SHT_CUDA_INFO"
	.sectionflags	@""
	.align	4


	//----- nvinfo : EIATTR_CUDA_API_VERSION
	.align		4
        /*0000*/ 	.byte	0x04, 0x37
        /*0002*/ 	.short	(.L_16 - .L_15)
.L_15:
        /*0004*/ 	.word	0x00000081


	//----- nvinfo : EIATTR_KPARAM_INFO
	.align		4
.L_16:
        /*0008*/ 	.byte	0x04, 0x17
        /*000a*/ 	.short	(.L_18 - .L_17)
.L_17:
        /*000c*/ 	.word	0x00000000
        /*0010*/ 	.short	0x0008
        /*0012*/ 	.short	0x0264
        /*0014*/ 	.byte	0x00, 0xf0, 0x11, 0x00


	//----- nvinfo : EIATTR_KPARAM_INFO
	.align		4
.L_18:
        /*0018*/ 	.byte	0x04, 0x17
        /*001a*/ 	.short	(.L_20 - .L_19)
.L_19:
        /*001c*/ 	.word	0x00000000
        /*0020*/ 	.short	0x0007
        /*0022*/ 	.short	0x0258
        /*0024*/ 	.byte	0x00, 0xf0, 0x31, 0x00


	//----- nvinfo : EIATTR_KPARAM_INFO
	.align		4
.L_20:
        /*0028*/ 	.byte	0x04, 0x17
        /*002a*/ 	.short	(.L_22 - .L_21)
.L_21:
        /*002c*/ 	.word	0x00000000
        /*0030*/ 	.short	0x0006
        /*0032*/ 	.short	0x024c
        /*0034*/ 	.byte	0x00, 0xf0, 0x31, 0x00


	//----- nvinfo : EIATTR_KPARAM_INFO
	.align		4
.L_22:
        /*0038*/ 	.byte	0x04, 0x17
        /*003a*/ 	.short	(.L_24 - .L_23)
.L_23:
        /*003c*/ 	.word	0x00000000
        /*0040*/ 	.short	0x0005
        /*0042*/ 	.short	0x0240
        /*0044*/ 	.byte	0x00, 0xf0, 0x31, 0x00


	//----- nvinfo : EIATTR_KPARAM_INFO
	.align		4
.L_24:
        /*0048*/ 	.byte	0x04, 0x17
        /*004a*/ 	.short	(.L_26 - .L_25)
.L_25:
        /*004c*/ 	.word	0x00000000
        /*0050*/ 	.short	0x0004
        /*0052*/ 	.short	0x01c0
        /*0054*/ 	.byte	0x00, 0xf0, 0x01, 0x02


	//----- nvinfo : EIATTR_KPARAM_INFO
	.align		4
.L_26:
        /*0058*/ 	.byte	0x04, 0x17
        /*005a*/ 	.short	(.L_28 - .L_27)
.L_27:
        /*005c*/ 	.word	0x00000000
        /*0060*/ 	.short	0x0003
        /*0062*/ 	.short	0x0140
        /*0064*/ 	.byte	0x00, 0xf0, 0x01, 0x02


	//----- nvinfo : EIATTR_KPARAM_INFO
	.align		4
.L_28:
        /*0068*/ 	.byte	0x04, 0x17
        /*006a*/ 	.short	(.L_30 - .L_29)
.L_29:
        /*006c*/ 	.word	0x00000000
        /*0070*/ 	.short	0x0002
        /*0072*/ 	.short	0x00c0
        /*0074*/ 	.byte	0x00, 0xf0, 0x01, 0x02


	//----- nvinfo : EIATTR_KPARAM_INFO
	.align		4
.L_30:
        /*0078*/ 	.byte	0x04, 0x17
        /*007a*/ 	.short	(.L_32 - .L_31)
.L_31:
        /*007c*/ 	.word	0x00000000
        /*0080*/ 	.short	0x0001
        /*0082*/ 	.short	0x0040
        /*0084*/ 	.byte	0x00, 0xf0, 0x01, 0x02


	//----- nvinfo : EIATTR_KPARAM_INFO
	.align		4
.L_32:
        /*0088*/ 	.byte	0x04, 0x17
        /*008a*/ 	.short	(.L_34 - .L_33)
.L_33:
        /*008c*/ 	.word	0x00000000
        /*0090*/ 	.short	0x0000
        /*0092*/ 	.short	0x0000
        /*0094*/ 	.byte	0x00, 0xf0, 0x0d, 0x00


	//----- nvinfo : EIATTR_AT_ENTRY_FRAGMENTS
	.align		4
.L_34:
        /*0098*/ 	.byte	0x04, 0x4f
        /*009a*/ 	.short	(.L_36 - .L_35)


	//   ....[0]....
.L_35:
        /*009c*/ 	.word	0x00000004


	//----- nvinfo : EIATTR_RESERVED_SMEM_USED
	.align		4
.L_36:
        /*00a0*/ 	.byte	0x01, 0x41
	.zero		2


	//----- nvinfo : EIATTR_SPARSE_MMA_MASK
	.align		4
        /*00a4*/ 	.byte	0x03, 0x50
        /*00a6*/ 	.short	0x0000


	//----- nvinfo : EIATTR_TCGEN05_1CTA_USED
	.align		4
        /*00a8*/ 	.byte	0x01, 0x51
	.zero		2


	//----- nvinfo : EIATTR_MAXREG_COUNT
	.align		4
        /*00ac*/ 	.byte	0x03, 0x1b
        /*00ae*/ 	.short	0x00ff


	//----- nvinfo : EIATTR_NUM_BARRIERS
	.align		4
        /*00b0*/ 	.byte	0x02, 0x4c
        /*00b2*/ 	.byte	0x03
	.zero		1


	//----- nvinfo : EIATTR_INT_WARP_WIDE_INSTR_OFFSETS
	.align		4
        /*00b4*/ 	.byte	0x04, 0x31
        /*00b6*/ 	.short	(.L_38 - .L_37)


	//   ....[0]....
.L_37:
        /*00b8*/ 	.word	0x00003d90


	//   ....[1]....
        /*00bc*/ 	.word	0x00003dc0


	//----- nvinfo : EIATTR_COOP_GROUP_MASK_REGIDS
	.align		4
.L_38:
        /*00c0*/ 	.byte	0x04, 0x29
        /*00c2*/ 	.short	(.L_40 - .L_39)


	//   ....[0]....
.L_39:
        /*00c4*/ 	.word	0xffffffff


	//   ....[1]....
        /*00c8*/ 	.word	0xffffffff


	//   ....[2]....
        /*00cc*/ 	.word	0xffffffff


	//   ....[3]....
        /*00d0*/ 	.word	0xffffffff


	//   ....[4]....
        /*00d4*/ 	.word	0xffffffff


	//   ....[5]....
        /*00d8*/ 	.word	0xffffffff


	//   ....[6]....
        /*00dc*/ 	.word	0xffffffff


	//----- nvinfo : EIATTR_COOP_GROUP_INSTR_OFFSETS
	.align		4
.L_40:
        /*00e0*/ 	.byte	0x04, 0x28
        /*00e2*/ 	.short	(.L_42 - .L_41)


	//   ....[0]....
.L_41:
        /*00e4*/ 	.word	0x000003a0


	//   ....[1]....
        /*00e8*/ 	.word	0x00000550


	//   ....[2]....
        /*00ec*/ 	.word	0x000005f0


	//   ....[3]....
        /*00f0*/ 	.word	0x00001810


	//   ....[4]....
        /*00f4*/ 	.word	0x00001ad0


	//   ....[5]....
        /*00f8*/ 	.word	0x00003c10


	//   ....[6]....
        /*00fc*/ 	.word	0x00003e70


	//----- nvinfo : EIATTR_VRC_CTA_INIT_COUNT
	.align		4
.L_42:
        /*0100*/ 	.byte	0x02, 0x4a
        /*0102*/ 	.byte	0x80
	.zero		1


	//----- nvinfo : EIATTR_MBARRIER_INSTR_OFFSETS
	.align		4
        /*0104*/ 	.byte	0x04, 0x39
        /*0106*/ 	.short	(.L_44 - .L_43)


	//   ....[0]....
.L_43:
        /*0108*/ 	.word	0x000002f0
        /*010c*/ 	.word	0x000000ff
        /*0110*/ 	.word	0x00000000
        /*0114*/ 	.short	0x0100
        /*0116*/ 	.byte	0x06
	.zero		1


	//   ....[1]....
        /*0118*/ 	.word	0x00000300
        /*011c*/ 	.word	0x000000ff
        /*0120*/ 	.word	0x00000008
        /*0124*/ 	.short	0x0100
        /*0126*/ 	.byte	0x06
	.zero		1


	//   ....[2]....
        /*0128*/ 	.word	0x00000310
        /*012c*/ 	.word	0x000000ff
        /*0130*/ 	.word	0x00000010
        /*0134*/ 	.short	0x0100
        /*0136*/ 	.byte	0x06
	.zero		1


	//   ....[3]....
        /*0138*/ 	.word	0x00000320
        /*013c*/ 	.word	0x000000ff
        /*0140*/ 	.word	0x00000018
        /*0144*/ 	.short	0x0100
        /*0146*/ 	.byte	0x06
	.zero		1


	//   ....[4]....
        /*0148*/ 	.word	0x00000330
        /*014c*/ 	.word	0x000000ff
        /*0150*/ 	.word	0x00000020
        /*0154*/ 	.short	0x0100
        /*0156*/ 	.byte	0x06
	.zero		1


	//   ....[5]....
        /*0158*/ 	.word	0x00000340
        /*015c*/ 	.word	0x000000ff
        /*0160*/ 	.word	0x00000028
        /*0164*/ 	.short	0x0100
        /*0166*/ 	.byte	0x06
	.zero		1


	//   ....[6]....
        /*0168*/ 	.word	0x000004c0
        /*016c*/ 	.word	0x000000ff
        /*0170*/ 	.word	0x00000030
        /*0174*/ 	.short	0x0100
        /*0176*/ 	.byte	0x07
	.zero		1


	//   ....[7]....
        /*0178*/ 	.word	0x000004d0
        /*017c*/ 	.word	0x000000ff
        /*0180*/ 	.word	0x00000038
        /*0184*/ 	.short	0x0100
        /*0186*/ 	.byte	0x07
	.zero		1


	//   ....[8]....
        /*0188*/ 	.word	0x000004e0
        /*018c*/ 	.word	0x000000ff
        /*0190*/ 	.word	0x00000040
        /*0194*/ 	.short	0x0100
        /*0196*/ 	.byte	0x07
	.zero		1


	//   ....[9]....
        /*0198*/ 	.word	0x000004f0
        /*019c*/ 	.word	0x000000ff
        /*01a0*/ 	.word	0x00000048
        /*01a4*/ 	.short	0x0100
        /*01a6*/ 	.byte	0x07
	.zero		1


	//   ....[10]....
        /*01a8*/ 	.word	0x00000a20
        /*01ac*/ 	.word	0x000000ff
        /*01b0*/ 	.word	0x00000018
        /*01b4*/ 	.short	0x010a
        /*01b6*/ 	.byte	0x05
	.zero		1


	//   ....[11]....
        /*01b8*/ 	.word	0x00000b50
        /*01bc*/ 	.word	0x000000ff
        /*01c0*/ 	.word	0x00000018
        /*01c4*/ 	.short	0x010a
        /*01c6*/ 	.byte	0x09
	.zero		1


	//   ....[12]....
        /*01c8*/ 	.word	0x00000c80
        /*01cc*/ 	.word	0x000000ff
        /*01d0*/ 	.word	0x00000018
        /*01d4*/ 	.short	0x010a
        /*01d6*/ 	.byte	0x1f
	.zero		1


	//   ....[13]....
        /*01d8*/ 	.word	0x00000f40
        /*01dc*/ 	.word	0x000000ff
        /*01e0*/ 	.word	0x00000018
        /*01e4*/ 	.short	0x010a
        /*01e6*/ 	.byte	0x05
	.zero		1


	//   ....[14]....
        /*01e8*/ 	.word	0x000012d0
        /*01ec*/ 	.word	0x000000ff
        /*01f0*/ 	.word	0x00000000
        /*01f4*/ 	.short	0x010a
        /*01f6*/ 	.byte	0x06
	.zero		1


	//   ....[15]....
        /*01f8*/ 	.word	0x000012f0
        /*01fc*/ 	.word	0x000000ff
        /*0200*/ 	.word	0x00000040
        /*0204*/ 	.short	0x010a
        /*0206*/ 	.byte	0x07
	.zero		1


	//   ....[16]....
        /*0208*/ 	.word	0x00001480
        /*020c*/ 	.word	0x000000ff
        /*0210*/ 	.word	0x00000000
        /*0214*/ 	.short	0x010a
        /*0216*/ 	.byte	0x05
	.zero		1


	//   ....[17]....
        /*0218*/ 	.word	0x00001600
        /*021c*/ 	.word	0x000000ff
        /*0220*/ 	.word	0x00000000
        /*0224*/ 	.short	0x010a
        /*0226*/ 	.byte	0x06
	.zero		1


	//   ....[18]....
        /*0228*/ 	.word	0x00001790
        /*022c*/ 	.word	0x00000000
        /*0230*/ 	.word	0x00000040
        /*0234*/ 	.short	0x010a
        /*0236*/ 	.byte	0xff
	.zero		1


	//   ....[19]....
        /*0238*/ 	.word	0x00002090
        /*023c*/ 	.word	0x000000ff
        /*0240*/ 	.word	0x00000030
        /*0244*/ 	.short	0x010a
        /*0246*/ 	.byte	0x16
	.zero		1


	//   ....[20]....
        /*0248*/ 	.word	0x000039a0
        /*024c*/ 	.word	0x000000ff
        /*0250*/ 	.word	0x00000040
        /*0254*/ 	.short	0x0101
        /*0256*/ 	.byte	0x16
	.zero		1


	//   ....[21]....
        /*0258*/ 	.word	0x00003ed0
        /*025c*/ 	.word	0x00000000
        /*0260*/ 	.word	0x00000018
        /*0264*/ 	.short	0x010a
        /*0266*/ 	.byte	0xff
	.zero		1


	//   ....[22]....
        /*0268*/ 	.word	0x00003f50
        /*026c*/ 	.word	0x00000000
        /*0270*/ 	.word	0x00000018
        /*0274*/ 	.short	0x010a
        /*0276*/ 	.byte	0xff
	.zero		1


	//   ....[23]....
        /*0278*/ 	.word	0x00003fd0
        /*027c*/ 	.word	0x00000000
        /*0280*/ 	.word	0x00000040
        /*0284*/ 	.short	0x010a
        /*0286*/ 	.byte	0xff
	.zero		1


	//   ....[24]....
        /*0288*/ 	.word	0x00004050
        /*028c*/ 	.word	0x00000000
        /*0290*/ 	.word	0x00000000
        /*0294*/ 	.short	0x010a
        /*0296*/ 	.byte	0xff
	.zero		1


	//   ....[25]....
        /*0298*/ 	.word	0x000040b0
        /*029c*/ 	.word	0x00000000
        /*02a0*/ 	.word	0x00000040
        /*02a4*/ 	.short	0x010a
        /*02a6*/ 	.byte	0xff
	.zero		1


	//   ....[26]....
        /*02a8*/ 	.word	0x00004120
        /*02ac*/ 	.word	0x00000004
        /*02b0*/ 	.word	0x00000030
        /*02b4*/ 	.short	0x010a
        /*02b6*/ 	.byte	0xff
	.zero		1


	//----- nvinfo : EIATTR_NUM_MBARRIERS
	.align		4
.L_44:
        /*02b8*/ 	.byte	0x03, 0x38
        /*02ba*/ 	.short	0x000a


	//----- nvinfo : EIATTR_EXIT_INSTR_OFFSETS
	.align		4
        /*02bc*/ 	.byte	0x04, 0x1c
        /*02be*/ 	.short	(.L_46 - .L_45)


	//   ....[0]....
.L_45:
        /*02c0*/ 	.word	0x000017d0


	//   ....[1]....
        /*02c4*/ 	.word	0x00003e90


	//----- nvinfo : EIATTR_REQNTID
	.align		4
.L_46:
        /*02c8*/ 	.byte	0x04, 0x10
        /*02ca*/ 	.short	(.L_48 - .L_47)
.L_47:
        /*02cc*/ 	.word	0x000000c0
        /*02d0*/ 	.word	0x00000001
        /*02d4*/ 	.word	0x00000001


	//----- nvinfo : EIATTR_CRS_STACK_SIZE
	.align		4
.L_48:
        /*02d8*/ 	.byte	0x04, 0x1e
        /*02da*/ 	.short	(.L_50 - .L_49)
.L_49:
        /*02dc*/ 	.word	0x00000000


	//----- nvinfo : EIATTR_CBANK_PARAM_SIZE
	.align		4
.L_50:
        /*02e0*/ 	.byte	0x03, 0x19
        /*02e2*/ 	.short	0x0268


	//----- nvinfo : EIATTR_PARAM_CBANK
	.align		4
        /*02e4*/ 	.byte	0x04, 0x0a
        /*02e6*/ 	.short	(.L_52 - .L_51)
	.align		4
.L_51:
        /*02e8*/ 	.word	index@(.nv.constant0.kernel_cutlass_kernel_cudnngemm_swigludense_gemm_persistent_swigluPersistentDenseGemmKernel_object_at__TiledMMA_ThrLayoutVMNK11110000_PermutationMNK____MMAAtom_ThrID10_ShapeMNK12825632_TV_0)
        /*02ec*/ 	.short	0x0380
        /*02ee*/ 	.short	0x0268


	//----- nvinfo : EIATTR_SW_WAR
	.align		4
.L_52:
        /*02f0*/ 	.byte	0x04, 0x36
        /*02f2*/ 	.short	(.L_54 - .L_53)
.L_53:
        /*02f4*/ 	.word	0x00000008
.L_54:


//--------------------- .nv.compat                --------------------------
	.section	.nv.compat,"",@"SHT_CUDA_COMPAT_INFO"
	.align	4
        /*0000*/ 	.byte	0x02, 0x02, 0x02, 0x00, 0x02, 0x05, 0x05, 0x00, 0x02, 0x03, 0x01, 0x00, 0x02, 0x06, 0x01, 0x00


//--------------------- .nv.callgraph             --------------------------
	.section	.nv.callgraph,"",@"SHT_CUDA_CALLGRAPH"
	.align	4
	.sectionentsize	8
	.align		4
        /*0000*/ 	.word	0x00000000
	.align		4
        /*0004*/ 	.word	0xffffffff
	.align		4
        /*0008*/ 	.word	0x00000000
	.align		4
        /*000c*/ 	.word	0xfffffffe
	.align		4
        /*0010*/ 	.word	0x00000000
	.align		4
        /*0014*/ 	.word	0xfffffffd
	.align		4
        /*0018*/ 	.word	0x00000000
	.align		4
        /*001c*/ 	.word	0xfffffffc


//--------------------- .text.kernel_cutlass_kernel_cudnngemm_swigludense_gemm_persistent_swigluPersistentDenseGemmKernel_object_at__TiledMMA_ThrLayoutVMNK11110000_PermutationMNK____MMAAtom_ThrID10_ShapeMNK12825632_TV_0 --------------------------
	.section	.text.kernel_cutlass_kernel_cudnngemm_swigludense_gemm_persistent_swigluPersistentDenseGemmKernel_object_at__TiledMMA_ThrLayoutVMNK11110000_PermutationMNK____MMAAtom_ThrID10_ShapeMNK12825632_TV_0,"ax",@progbits
	.align	128
        .global         kernel_cutlass_kernel_cudnngemm_swigludense_gemm_persistent_swigluPersistentDenseGemmKernel_object_at__TiledMMA_ThrLayoutVMNK11110000_PermutationMNK____MMAAtom_ThrID10_ShapeMNK12825632_TV_0
        .type           kernel_cutlass_kernel_cudnngemm_swigludense_gemm_persistent_swigluPersistentDenseGemmKernel_object_at__TiledMMA_ThrLayoutVMNK11110000_PermutationMNK____MMAAtom_ThrID10_ShapeMNK12825632_TV_0,@function
        .size           kernel_cutlass_kernel_cudnngemm_swigludense_gemm_persistent_swigluPersistentDenseGemmKernel_object_at__TiledMMA_ThrLayoutVMNK11110000_PermutationMNK____MMAAtom_ThrID10_ShapeMNK12825632_TV_0,(.L_x_57 - kernel_cutlass_kernel_cudnngemm_swigludense_gemm_persistent_swigluPersistentDenseGemmKernel_object_at__TiledMMA_ThrLayoutVMNK11110000_PermutationMNK____MMAAtom_ThrID10_ShapeMNK12825632_TV_0)
        .other          kernel_cutlass_kernel_cudnngemm_swigludense_gemm_persistent_swigluPersistentDenseGemmKernel_object_at__TiledMMA_ThrLayoutVMNK11110000_PermutationMNK____MMAAtom_ThrID10_ShapeMNK12825632_TV_0,@"STO_CUDA_ENTRY STV_DEFAULT"
kernel_cutlass_kernel_cudnngemm_swigludense_gemm_persistent_swigluPersistentDenseGemmKernel_object_at__TiledMMA_ThrLayoutVMNK11110000_PermutationMNK____MMAAtom_ThrID10_ShapeMNK12825632_TV_0:
.text.kernel_cutlass_kernel_cudnngemm_swigludense_gemm_persistent_swigluPersistentDenseGemmKernel_object_at__TiledMMA_ThrLayoutVMNK11110000_PermutationMNK____MMAAtom_ThrID10_ShapeMNK12825632_TV_0:
[----:B------:R-:W1:Y:S01]  /*0000*/  LDC R1, c[0x0][0x37c] ;  /* 0x0000df00ff017b82 */ /* 0x000e620000000800 */
[----:B------:R-:W2:Y:S07]  /*0010*/  S2R R3, SR_TID.X ;  /* 0x0000000000037919 */ /* 0x000eae0000002100 */
[----:B------:R-:W3:Y:S01]  /*0020*/  S2UR UR4, SR_CgaCtaId ;  /* 0x00000000000479c3 */ /* 0x000ee20000008800 */
[----:B------:R-:W4:Y:S01]  /*0030*/  LDCU.U8 UR8, c[0x0][0x382] ;  /* 0x00007040ff0877ac */ /* 0x000f220008000000 */
[----:B------:R-:W5:Y:S01]  /*0040*/  LDCU.U8 UR5, c[0x0][0x381] ;  /* 0x00007020ff0577ac */ /* 0x000f620008000000 */
[----:B------:R-:W2:Y:S01]  /*0050*/  LDCU UR6, c[0x0][0x36c] ;  /* 0x00006d80ff0677ac */ /* 0x000ea20008000800 */
[----:B------:R-:W-:Y:S01]  /*0060*/  UMOV UR22, 0x1 ;  /* 0x0000000100167882 */ /* 0x000fe20000000000 */
[----:B----4-:R-:W-:-:S02]  /*0070*/  ULOP3.LUT UR8, UR8, 0x1, URZ, 0xc0, !UPT ;  /* 0x0000000108087892 */ /* 0x010fc4000f8ec0ff */
[----:B-----5:R-:W-:Y:S02]  /*0080*/  ULOP3.LUT UR5, UR5, 0x1, URZ, 0xc0, !UPT ;  /* 0x0000000105057892 */ /* 0x020fe4000f8ec0ff */
[----:B---3--:R-:W-:Y:S02]  /*0090*/  ULEA.HI UR7, UR4, UR4, URZ, 0x1 ;  /* 0x0000000404077291 */ /* 0x008fe4000f8f08ff */
[----:B--2---:R-:W-:Y:S02]  /*00a0*/  UISETP.EQ.U32.AND UP2, UPT, UR6, 0x1, UPT ;  /* 0x000000010600788c */ /* 0x004fe4000bf42070 */
[----:B------:R-:W-:Y:S01]  /*00b0*/  ULOP3.LUT UR7, UR7, 0xfffffffe, URZ, 0xc0, !UPT ;  /* 0xfffffffe07077892 */ /* 0x000fe2000f8ec0ff */
[----:B------:R-:W-:Y:S01]  /*00c0*/  SHF.R.U32.HI R0, RZ, 0x5, R3 ;  /* 0x00000005ff007819 */ /* 0x000fe20000011603 */
[----:B------:R-:W-:Y:S02]  /*00d0*/  UISETP.NE.U32.AND UP6, UPT, UR8, 0x1, UPT ;  /* 0x000000010800788c */ /* 0x000fe4000bfc5070 */
[----:B------:R-:W-:Y:S01]  /*00e0*/  UIADD3 UR12, UPT, UPT, -UR7, UR4, URZ ;  /* 0x00000004070c7290 */ /* 0x000fe2000fffe1ff */
[----:B------:R-:W-:Y:S01]  /*00f0*/  R2UR UR21, R0 ;  /* 0x00000000001572ca */ /* 0x000fe200000e0000 */
[----:B------:R-:W-:-:S02]  /*0100*/  UISETP.NE.U32.AND UP5, UPT, UR5, 0x1, UPT ;  /* 0x000000010500788c */ /* 0x000fc4000bfa5070 */
[----:B------:R-:W-:-:S10]  /*0110*/  USHF.L.U32 UR22, UR22, UR12, URZ ;  /* 0x0000000c16167299 */ /* 0x000fd400080006ff */
[----:B------:R-:W-:Y:S02]  /*0120*/  UISETP.NE.AND UP4, UPT, UR21, 0x5, UPT ;  /* 0x000000051500788c */ /* 0x000fe4000bf85270 */
[----:B------:R-:W-:-:S07]  /*0130*/  UISETP.NE.AND UP3, UPT, UR21, URZ, UPT ;  /* 0x000000ff1500728c */ /* 0x000fce000bf65270 */
[----:B-1----:R-:W-:Y:S05]  /*0140*/  BRA.U UP4, `(.L_x_0) ;  /* 0x0000000104387547 */ /* 0x002fea000b800000 */
[----:B------:R-:W1:Y:S02]  /*0150*/  LDCU.64 UR6, c[0x0][0x348] ;  /* 0x00006900ff0677ac */ /* 0x000e640008000a00 */
[----:B-1----:R-:W-:Y:S02]  /*0160*/  UIADD3 UR14, UP1, UPT, UR6, 0x40, URZ ;  /* 0x00000040060e7890 */ /* 0x002fe4000ff3e0ff */
[----:B------:R-:W-:Y:S02]  /*0170*/  UIADD3 UR10, UP0, UPT, UR6, 0xc0, URZ ;  /* 0x000000c0060a7890 */ /* 0x000fe4000ff1e0ff */
[----:B------:R-:W-:Y:S02]  /*0180*/  UIADD3.X UR15, UPT, UPT, URZ, UR7, URZ, UP1, !UPT ;  /* 0x00000007ff0f7290 */ /* 0x000fe40008ffe4ff */
[----:B------:R-:W-:Y:S02]  /*0190*/  UIADD3 UR8, UP1, UPT, UR6, 0x140, URZ ;  /* 0x0000014006087890 */ /* 0x000fe4000ff3e0ff */
[----:B------:R-:W-:-:S02]  /*01a0*/  UIADD3.X UR11, UPT, UPT, URZ, UR7, URZ, UP0, !UPT ;  /* 0x00000007ff0b7290 */ /* 0x000fc400087fe4ff */
[----:B------:R-:W-:Y:S02]  /*01b0*/  UIADD3 UR6, UP0, UPT, UR6, 0x1c0, URZ ;  /* 0x000001c006067890 */ /* 0x000fe4000ff1e0ff */
[----:B------:R-:W-:Y:S01]  /*01c0*/  UIADD3.X UR9, UPT, UPT, URZ, UR7, URZ, UP1, !UPT ;  /* 0x00000007ff097290 */ /* 0x000fe20008ffe4ff */
[----:B------:R1:W-:Y:S01]  /*01d0*/  UTMACCTL.PF [UR14] ;  /* 0x000000000e0079b9 */ /* 0x0003e20008040000 */
[----:B------:R-:W-:-:S03]  /*01e0*/  UIADD3.X UR7, UPT, UPT, URZ, UR7, URZ, UP0, !UPT ;  /* 0x00000007ff077290 */ /* 0x000fc600087fe4ff */
[----:B------:R1:W-:Y:S04]  /*01f0*/  UTMACCTL.PF [UR10] ;  /* 0x000000000a0079b9 */ /* 0x0003e80008040000 */
[----:B------:R1:W-:Y:S02]  /*0200*/  UTMACCTL.PF [UR8] ;  /* 0x00000000080079b9 */ /* 0x0003e40008040000 */
[----:B------:R1:W-:Y:S02]  /*0210*/  UTMACCTL.PF [UR6] ;  /* 0x00000000060079b9 */ /* 0x0003e40008040000 */
[----:B-1----:R-:W-:Y:S01]  /*0220*/  NOP ;  /* 0x0000000000007918 */ /* 0x002fe20000000000 */
.L_x_0:
[----:B------:R-:W-:Y:S05]  /*0230*/  BRA.U UP3, `(.L_x_1) ;  /* 0x0000000103487547 */ /* 0x000fea000b800000 */
[----:B------:R-:W-:Y:S01]  /*0240*/  UMOV UR6, 0x400 ;  /* 0x0000040000067882 */ /* 0x000fe20000000000 */
[----:B------:R-:W-:Y:S01]  /*0250*/  UMOV UR8, 0x1 ;  /* 0x0000000100087882 */ /* 0x000fe20000000000 */
[----:B------:R-:W-:Y:S02]  /*0260*/  ULEA UR6, UR4, UR6, 0x18 ;  /* 0x0000000604067291 */ /* 0x000fe4000f8ec0ff */
[----:B------:R-:W-:-:S04]  /*0270*/  UIADD3 UR8, UPT, UPT, -UR8, 0x100000, URZ ;  /* 0x0010000008087890 */ /* 0x000fc8000fffe1ff */
[----:B------:R-:W-:Y:S02]  /*0280*/  USHF.L.U32 UR9, UR8, 0xb, URZ ;  /* 0x0000000b08097899 */ /* 0x000fe400080006ff */
[----:B------:R-:W-:Y:S01]  /*0290*/  USHF.L.U32 UR8, UR8, 0x1, URZ ;  /* 0x0000000108087899 */ /* 0x000fe200080006ff */
[----:B------:R-:W-:Y:S02]  /*02a0*/  UMOV UR5, 0x2 ;  /* 0x0000000200057882 */ /* 0x000fe40000000000 */
[----:B------:R-:W-:-:S04]  /*02b0*/  UIADD3 UR10, UPT, UPT, -UR5, 0x100000, URZ ;  /* 0x00100000050a7890 */ /* 0x000fc8000fffe1ff */
[----:B------:R-:W-:Y:S02]  /*02c0*/  USHF.L.U32 UR11, UR10, 0xb, URZ ;  /* 0x0000000b0a0b7899 */ /* 0x000fe400080006ff */
[----:B------:R-:W-:Y:S01]  /*02d0*/  USHF.L.U32 UR10, UR10, 0x1, URZ ;  /* 0x000000010a0a7899 */ /* 0x000fe200080006ff */
[----:B------:R-:W1:Y:S02]  /*02e0*/  FENCE.VIEW.ASYNC.S ;  /* 0x00000000000073c6 */ /* 0x000e640000000000 */
[----:B-1----:R1:W2:Y:S01]  /*02f0*/  SYNCS.EXCH.64 URZ, [UR6], UR8 ;  /* 0x0000000806ff75b2 */ /* 0x0022a20008000100 */
[----:B------:R1:W3:Y:S01]  /*0300*/  SYNCS.EXCH.64 URZ, [UR6+0x8], UR8 ;  /* 0x0000080806ff75b2 */ /* 0x0002e20008000100 */
[----:B------:R1:W4:Y:S07]  /*0310*/  SYNCS.EXCH.64 URZ, [UR6+0x10], UR8 ;  /* 0x0000100806ff75b2 */ /* 0x00032e0008000100 */
[----:B------:R1:W5:Y:S01]  /*0320*/  SYNCS.EXCH.64 URZ, [UR6+0x18], UR10 ;  /* 0x0000180a06ff75b2 */ /* 0x0003620008000100 */
[----:B------:R1:W1:Y:S01]  /*0330*/  SYNCS.EXCH.64 URZ, [UR6+0x20], UR10 ;  /* 0x0000200a06ff75b2 */ /* 0x0002620008000100 */
[----:B------:R1:W1:Y:S01]  /*0340*/  SYNCS.EXCH.64 URZ, [UR6+0x28], UR10 ;  /* 0x0000280a06ff75b2 */ /* 0x0002620008000100 */
[----:B------:R-:W-:Y:S01]  /*0350*/  NOP ;  /* 0x0000000000007918 */ /* 0x000fe20000000000 */
.L_x_1:
[----:B------:R-:W-:Y:S01]  /*0360*/  NOP ;  /* 0x0000000000007918 */ /* 0x000fe20000000000 */
[----:B------:R-:W-:Y:S05]  /*0370*/  BRA.U !UP2, `(.L_x_2) ;  /* 0x000000010a087547 */ /* 0x000fea000b800000 */
[----:B-12345:R-:W-:Y:S01]  /*0380*/  UCGABAR_ARV ;  /* 0x00000000000079c7 */ /* 0x03efe20008000000 */
[----:B------:R-:W-:Y:S05]  /*0390*/  BRA `(.L_x_3) ;  /* 0x0000000000047947 */ /* 0x000fea0003800000 */
.L_x_2:
[----:B-12345:R-:W-:Y:S01]  /*03a0*/  NOP ;  /* 0x0000000000007918 */ /* 0x03efe20000000000 */
.L_x_3:
[----:B------:R-:W-:Y:S05]  /*03b0*/  BRA.U !UP2, `(.L_x_4) ;  /* 0x000000010a0c7547 */ /* 0x000fea000b800000 */
[----:B------:R-:W-:Y:S01]  /*03c0*/  UCGABAR_WAIT ;  /* 0x0000000000007dc7 */ /* 0x000fe20008000000 */
[----:B------:R-:W-:Y:S01]  /*03d0*/  CCTL.IVALL ;  /* 0x00000000ff00798f */ /* 0x000fe20002000000 */
[----:B------:R-:W-:Y:S05]  /*03e0*/  BRA `(.L_x_5) ;  /* 0x0000000000047947 */ /* 0x000fea0003800000 */
.L_x_4:
[----:B------:R-:W-:Y:S06]  /*03f0*/  BAR.SYNC.DEFER_BLOCKING 0x0 ;  /* 0x0000000000007b1d */ /* 0x000fec0000010000 */
.L_x_5:
[----:B------:R-:W-:Y:S05]  /*0400*/  BRA.U UP3, `(.L_x_6) ;  /* 0x0000000103407547 */ /* 0x000fea000b800000 */
[----:B------:R-:W-:Y:S01]  /*0410*/  UMOV UR7, 0x400 ;  /* 0x0000040000077882 */ /* 0x000fe20000000000 */
[----:B------:R-:W-:Y:S01]  /*0420*/  UMOV UR6, 0x1 ;  /* 0x0000000100067882 */ /* 0x000fe20000000000 */
[----:B------:R-:W-:Y:S01]  /*0430*/  UMOV UR5, 0x4 ;  /* 0x0000000400057882 */ /* 0x000fe20000000000 */
[----:B------:R-:W-:Y:S02]  /*0440*/  ULEA UR7, UR4, UR7, 0x18 ;  /* 0x0000000704077291 */ /* 0x000fe4000f8ec0ff */
[----:B------:R-:W-:-:S04]  /*0450*/  UIADD3 UR8, UPT, UPT, -UR6, 0x100000, URZ ;  /* 0x0010000006087890 */ /* 0x000fc8000fffe1ff */
[----:B------:R-:W-:Y:S02]  /*0460*/  USHF.L.U32 UR9, UR8, 0xb, URZ ;  /* 0x0000000b08097899 */ /* 0x000fe400080006ff */
[----:B------:R-:W-:Y:S02]  /*0470*/  USHF.L.U32 UR8, UR8, 0x1, URZ ;  /* 0x0000000108087899 */ /* 0x000fe400080006ff */
[----:B------:R-:W-:-:S04]  /*0480*/  UIADD3 UR10, UPT, UPT, -UR5, 0x100000, URZ ;  /* 0x00100000050a7890 */ /* 0x000fc8000fffe1ff */
[----:B------:R-:W-:Y:S02]  /*0490*/  USHF.L.U32 UR11, UR10, 0xb, URZ ;  /* 0x0000000b0a0b7899 */ /* 0x000fe400080006ff */
[----:B------:R-:W-:Y:S01]  /*04a0*/  USHF.L.U32 UR10, UR10, 0x1, URZ ;  /* 0x000000010a0a7899 */ /* 0x000fe200080006ff */
[----:B------:R-:W1:Y:S03]  /*04b0*/  FENCE.VIEW.ASYNC.S ;  /* 0x00000000000073c6 */ /* 0x000e660000000000 */
[----:B-1----:R1:W2:Y:S01]  /*04c0*/  SYNCS.EXCH.64 URZ, [UR7+0x30], UR8 ;  /* 0x0000300807ff75b2 */ /* 0x0022a20008000100 */
[----:B------:R1:W3:Y:S07]  /*04d0*/  SYNCS.EXCH.64 URZ, [UR7+0x38], UR8 ;  /* 0x0000380807ff75b2 */ /* 0x0002ee0008000100 */
[----:B------:R1:W4:Y:S01]  /*04e0*/  SYNCS.EXCH.64 URZ, [UR7+0x40], UR10 ;  /* 0x0000400a07ff75b2 */ /* 0x0003220008000100 */
[----:B------:R1:W5:Y:S01]  /*04f0*/  SYNCS.EXCH.64 URZ, [UR7+0x48], UR10 ;  /* 0x0000480a07ff75b2 */ /* 0x0003620008000100 */
[----:B------:R-:W-:Y:S01]  /*0500*/  NOP ;  /* 0x0000000000007918 */ /* 0x000fe20000000000 */
.L_x_6:
[----:B------:R-:W-:Y:S01]  /*0510*/  NOP ;  /* 0x0000000000007918 */ /* 0x000fe20000000000 */
[----:B------:R-:W-:Y:S05]  /*0520*/  BRA.U !UP2, `(.L_x_7) ;  /* 0x000000010a087547 */ /* 0x000fea000b800000 */
[----:B--2345:R-:W-:Y:S01]  /*0530*/  UCGABAR_ARV ;  /* 0x00000000000079c7 */ /* 0x03cfe20008000000 */
[----:B------:R-:W-:Y:S05]  /*0540*/  BRA `(.L_x_8) ;  /* 0x0000000000047947 */ /* 0x000fea0003800000 */
.L_x_7:
[----:B--2345:R-:W-:Y:S01]  /*0550*/  NOP ;  /* 0x0000000000007918 */ /* 0x03cfe20000000000 */
.L_x_8:
[----:B------:R-:W-:Y:S05]  /*0560*/  BRA.U !UP2, `(.L_x_9) ;  /* 0x000000010a0c7547 */ /* 0x000fea000b800000 */
[----:B------:R-:W-:Y:S01]  /*0570*/  UCGABAR_WAIT ;  /* 0x0000000000007dc7 */ /* 0x000fe20008000000 */
[----:B------:R-:W-:Y:S01]  /*0580*/  CCTL.IVALL ;  /* 0x00000000ff00798f */ /* 0x000fe20002000000 */
[----:B------:R-:W-:Y:S05]  /*0590*/  BRA `(.L_x_10) ;  /* 0x0000000000047947 */ /* 0x000fea0003800000 */
.L_x_9:
[----:B------:R-:W-:Y:S06]  /*05a0*/  BAR.SYNC.DEFER_BLOCKING 0x0 ;  /* 0x0000000000007b1d */ /* 0x000fec0000010000 */
.L_x_10:
[----:B------:R-:W-:Y:S01]  /*05b0*/  NOP ;  /* 0x0000000000007918 */ /* 0x000fe20000000000 */
[----:B------:R-:W-:Y:S05]  /*05c0*/  BRA.U !UP2, `(.L_x_11) ;  /* 0x000000010a087547 */ /* 0x000fea000b800000 */
[----:B------:R-:W-:Y:S01]  /*05d0*/  UCGABAR_ARV ;  /* 0x00000000000079c7 */ /* 0x000fe20008000000 */
[----:B------:R-:W-:Y:S05]  /*05e0*/  BRA `(.L_x_12) ;  /* 0x0000000000047947 */ /* 0x000fea0003800000 */
.L_x_11:
[----:B------:R-:W-:Y:S01]  /*05f0*/  NOP ;  /* 0x0000000000007918 */ /* 0x000fe20000000000 */
.L_x_12:
[----:B------:R-:W-:Y:S05]  /*0600*/  BRA.U !UP2, `(.L_x_13) ;  /* 0x000000010a0c7547 */ /* 0x000fea000b800000 */
[----:B------:R-:W-:Y:S01]  /*0610*/  UCGABAR_WAIT ;  /* 0x0000000000007dc7 */ /* 0x000fe20008000000 */
[----:B------:R-:W-:Y:S01]  /*0620*/  CCTL.IVALL ;  /* 0x00000000ff00798f */ /* 0x000fe20002000000 */
[----:B------:R-:W-:Y:S05]  /*0630*/  BRA `(.L_x_14) ;  /* 0x0000000000047947 */ /* 0x000fea0003800000 */
.L_x_13:
[----:B------:R-:W-:Y:S06]  /*0640*/  BAR.SYNC.DEFER_BLOCKING 0x0 ;  /* 0x0000000000007b1d */ /* 0x000fec0000010000 */
.L_x_14:
[----:B------:R-:W2:Y:S01]  /*0650*/  LDCU.U8 UR20, c[0x0][0x5c8] ;  /* 0x0000b900ff1477ac */ /* 0x000ea20008000000 */
[----:B------:R-:W3:Y:S01]  /*0660*/  LDCU.U8 UR19, c[0x0][0x5c9] ;  /* 0x0000b920ff1377ac */ /* 0x000ee20008000000 */
[----:B------:R-:W4:Y:S01]  /*0670*/  LDCU.U8 UR18, c[0x0][0x5d4] ;  /* 0x0000ba80ff1277ac */ /* 0x000f220008000000 */
[----:B------:R-:W5:Y:S01]  /*0680*/  LDCU.U8 UR17, c[0x0][0x5d5] ;  /* 0x0000baa0ff1177ac */ /* 0x000f620008000000 */
[----:B------:R-:W1:Y:S01]  /*0690*/  LDCU.U8 UR16, c[0x0][0x5e0] ;  /* 0x0000bc00ff1077ac */ /* 0x000e620008000000 */
[----:B------:R-:W1:Y:S01]  /*06a0*/  LDCU.U8 UR15, c[0x0][0x5e1] ;  /* 0x0000bc20ff0f77ac */ /* 0x000e620008000000 */
[----:B------:R-:W-:Y:S05]  /*06b0*/  BRA.U UP4, `(.L_x_15) ;  /* 0x0000000904347547 */ /* 0x000fea000b800000 */
[----:B------:R-:W5:Y:S01]  /*06c0*/  S2UR UR26, SR_CTAID.Z ;  /* 0x00000000001a79c3 */ /* 0x000f620000002700 */
[----:B------:R-:W-:Y:S01]  /*06d0*/  UMOV UR25, 0x1 ;  /* 0x0000000100197882 */ /* 0x000fe20000000000 */
[----:B------:R-:W-:Y:S01]  /*06e0*/  UMOV UR24, URZ ;  /* 0x000000ff00187c82 */ /* 0x000fe20008000000 */
[----:B-----5:R-:W-:-:S09]  /*06f0*/  UISETP.GT.U32.AND UP0, UPT, UR26, 0xff, UPT ;  /* 0x000000ff1a00788c */ /* 0x020fd2000bf04070 */
[----:B------:R-:W-:Y:S05]  /*0700*/  BRA.U UP0, `(.L_x_16) ;  /* 0x0000000500d47547 */ /* 0x000fea000b800000 */
[----:B------:R-:W5:Y:S01]  /*0710*/  LDCU.64 UR4, c[0x0][0x5c0] ;  /* 0x0000b800ff0477ac */ /* 0x000f620008000a00 */
[----:B------:R-:W-:Y:S01]  /*0720*/  S2UR UR13, SR_CgaCtaId ;  /* 0x00000000000d79c3 */ /* 0x000fe20000008800 */
[----:B------:R-:W4:Y:S01]  /*0730*/  LDCU UR14, c[0x0][0x374] ;  /* 0x00006e80ff0e77ac */ /* 0x000f220008000800 */
[----:B-1----:R-:W4:Y:S01]  /*0740*/  LDCU UR10, c[0x0][0x370] ;  /* 0x00006e00ff0a77ac */ /* 0x002f220008000800 */
[----:B------:R-:W1:Y:S01]  /*0750*/  LDCU.64 UR28, c[0x0][0x348] ;  /* 0x00006900ff1c77ac */ /* 0x000e620008000a00 */
[----:B------:R-:W-:Y:S01]  /*0760*/  UMOV UR24, URZ ;  /* 0x000000ff00187c82 */ /* 0x000fe20008000000 */
[----:B------:R-:W-:Y:S01]  /*0770*/  UMOV UR25, 0x1 ;  /* 0x0000000100197882 */ /* 0x000fe20000000000 */
[----:B-----5:R-:W-:-:S04]  /*0780*/  UIMAD.WIDE.U32 UR6, UR26, UR5, URZ ;  /* 0x000000051a0672a5 */ /* 0x020fc8000f8e00ff */
[----:B------:R-:W-:-:S04]  /*0790*/  UIADD3 UR5, UPT, UPT, UR26, -UR7, URZ ;  /* 0x800000071a057290 */ /* 0x000fc8000fffe0ff */
[----:B--2---:R-:W-:Y:S02]  /*07a0*/  USHF.R.U32.HI UR5, URZ, UR20, UR5 ;  /* 0x00000014ff057299 */ /* 0x004fe40008011605 */
[----:B----4-:R-:W-:Y:S01]  /*07b0*/  UIMAD UR10, UR14, UR10, URZ ;  /* 0x0000000a0e0a72a4 */ /* 0x010fe2000f8e02ff */
[----:B------:R-:W2:Y:S01]  /*07c0*/  LDCU UR6, c[0x0][0x5d0] ;  /* 0x0000ba00ff0677ac */ /* 0x000ea20008000800 */
[----:B------:R-:W-:-:S04]  /*07d0*/  UIADD3 UR5, UPT, UPT, UR7, UR5, URZ ;  /* 0x0000000507057290 */ /* 0x000fc8000fffe0ff */
[----:B---3--:R-:W-:-:S04]  /*07e0*/  USHF.R.U32.HI UR11, URZ, UR19, UR5 ;  /* 0x00000013ff0b7299 */ /* 0x008fc80008011605 */
[----:B------:R-:W-:-:S04]  /*07f0*/  UIADD3 UR11, UPT, UPT, -UR11, URZ, URZ ;  /* 0x000000ff0b0b7290 */ /* 0x000fc8000fffe1ff */
[----:B------:R-:W-:Y:S01]  /*0800*/  UIMAD UR11, UR11, UR4, UR26 ;  /* 0x000000040b0b72a4 */ /* 0x000fe2000f8e021a */
[----:B------:R-:W3:Y:S03]  /*0810*/  LDCU.64 UR4, c[0x0][0x5d8] ;  /* 0x0000bb00ff0477ac */ /* 0x000ee60008000a00 */
[----:B--2---:R-:W-:-:S04]  /*0820*/  UIMAD.WIDE.U32 UR6, UR11, UR6, URZ ;  /* 0x000000060b0672a5 */ /* 0x004fc8000f8e00ff */
[----:B------:R-:W-:-:S04]  /*0830*/  UIADD3 UR6, UPT, UPT, UR11, -UR7, URZ ;  /* 0x800000070b067290 */ /* 0x000fc8000fffe0ff */
[----:B------:R-:W-:-:S04]  /*0840*/  USHF.R.U32.HI UR6, URZ, UR18, UR6 ;  /* 0x00000012ff067299 */ /* 0x000fc80008011606 */
[----:B------:R-:W-:-:S04]  /*0850*/  UIADD3 UR6, UPT, UPT, UR7, UR6, URZ ;  /* 0x0000000607067290 */ /* 0x000fc8000fffe0ff */
[----:B------:R-:W-:-:S04]  /*0860*/  USHF.R.U32.HI UR6, URZ, UR17, UR6 ;  /* 0x00000011ff067299 */ /* 0x000fc80008011606 */
[----:B---3--:R-:W-:-:S07]  /*0870*/  UIMAD.WIDE.U32 UR8, UR6, UR5, URZ ;  /* 0x00000005060872a5 */ /* 0x008fce000f8e00ff */
[----:B------:R-:W-:Y:S02]  /*0880*/  UMOV UR7, UR9 ;  /* 0x0000000900077c82 */ /* 0x000fe40008000000 */
[----:B------:R-:W-:Y:S02]  /*0890*/  UIADD3 UR5, UPT, UPT, UR6, -UR7, URZ ;  /* 0x8000000706057290 */ /* 0x000fe4000fffe0ff */
[----:B------:R-:W2:Y:S01]  /*08a0*/  S2UR UR9, SR_CTAID.X ;  /* 0x00000000000979c3 */ /* 0x000ea20000002500 */
[----:B------:R-:W3:Y:S01]  /*08b0*/  LDCU UR8, c[0x0][0x378] ;  /* 0x00006f00ff0877ac */ /* 0x000ee20008000800 */
[----:B------:R-:W-:-:S04]  /*08c0*/  USHF.R.U32.HI UR5, URZ, UR16, UR5 ;  /* 0x00000010ff057299 */ /* 0x000fc80008011605 */
[----:B------:R-:W-:-:S04]  /*08d0*/  UIADD3 UR7, UPT, UPT, UR7, UR5, URZ ;  /* 0x0000000507077290 */ /* 0x000fc8000fffe0ff */
[----:B------:R-:W-:-:S03]  /*08e0*/  USHF.R.U32.HI UR7, URZ, UR15, UR7 ;  /* 0x0000000fff077299 */ /* 0x000fc60008011607 */
[----:B------:R-:W4:Y:S01]  /*08f0*/  LDCU UR5, c[0x0][0x5cc] ;  /* 0x0000b980ff0577ac */ /* 0x000f220008000800 */
[----:B------:R-:W-:Y:S02]  /*0900*/  UIADD3 UR7, UPT, UPT, -UR7, URZ, URZ ;  /* 0x000000ff07077290 */ /* 0x000fe4000fffe1ff */
[----:B---3--:R-:W-:Y:S02]  /*0910*/  UIMAD UR8, UR10, UR8, URZ ;  /* 0x000000080a0872a4 */ /* 0x008fe4000f8e02ff */
[----:B------:R-:W-:Y:S02]  /*0920*/  UIMAD UR7, UR7, UR4, UR6 ;  /* 0x00000004070772a4 */ /* 0x000fe4000f8e0206 */
[----:B--2---:R-:W-:Y:S02]  /*0930*/  USHF.L.U32 UR9, UR9, 0x7, URZ ;  /* 0x0000000709097899 */ /* 0x004fe400080006ff */
[----:B------:R-:W-:Y:S02]  /*0940*/  ULEA.HI UR14, UR8, UR8, URZ, 0x1 ;  /* 0x00000008080e7291 */ /* 0x000fe4000f8f08ff */
[----:B------:R-:W-:Y:S01]  /*0950*/  UIADD3 UR6, UPT, UPT, -UR6, URZ, URZ ;  /* 0x000000ff06067290 */ /* 0x000fe2000fffe1ff */
[----:B------:R-:W-:Y:S01]  /*0960*/  UMOV UR4, 0x400 ;  /* 0x0000040000047882 */ /* 0x000fe20000000000 */
[----:B------:R-:W-:-:S02]  /*0970*/  ULOP3.LUT UR23, UR9, 0x80, URZ, 0xc0, !UPT ;  /* 0x0000008009177892 */ /* 0x000fc4000f8ec0ff */
[----:B------:R-:W-:Y:S02]  /*0980*/  ULEA UR13, UR13, UR4, 0x18 ;  /* 0x000000040d0d7291 */ /* 0x000fe4000f8ec0ff */
[----:B------:R-:W-:Y:S02]  /*0990*/  USHF.R.S32.HI UR14, URZ, 0x1, UR14 ;  /* 0x00000001ff0e7899 */ /* 0x000fe4000801140e */
[----:B-1--4-:R-:W-:-:S12]  /*09a0*/  UIMAD UR11, UR6, UR5, UR11 ;  /* 0x00000005060b72a4 */ /* 0x012fd8000f8e020b */
.L_x_20:
[----:B------:R-:W-:Y:S01]  /*09b0*/  USHF.L.U32 UR4, UR25, 0x1f, URZ ;  /* 0x0000001f19047899 */ /* 0x000fe200080006ff */
[----:B------:R-:W-:Y:S01]  /*09c0*/  HFMA2 R2, -RZ, RZ, 0, -2 ;  /* 0x0000c000ff027431 */ /* 0x000fe200000001ff */
[----:B------:R-:W-:Y:S02]  /*09d0*/  ULEA UR5, UR24, UR13, 0x3 ;  /* 0x0000000d18057291 */ /* 0x000fe4000f8e18ff */
[----:B------:R-:W-:Y:S02]  /*09e0*/  ULEA UR7, UR7, UR12, 0x1 ;  /* 0x0000000c07077291 */ /* 0x000fe4000f8e08ff */
[----:B------:R-:W-:Y:S01]  /*09f0*/  MOV R0, UR4 ;  /* 0x0000000400007c02 */ /* 0x000fe20008000f00 */
[----:B------:R-:W-:Y:S02]  /*0a00*/  UIADD3 UR36, UP1, UPT, UR28, 0x40, URZ ;  /* 0x000000401c247890 */ /* 0x000fe4000ff3e0ff */
[----:B------:R-:W-:Y:S02]  /*0a10*/  UIADD3 UR34, UP0, UPT, UR28, 0xc0, URZ ;  /* 0x000000c01c227890 */ /* 0x000fe4000ff1e0ff */
[----:B----4-:R1:W2:Y:S01]  /*0a20*/  SYNCS.PHASECHK.TRANS64.TRYWAIT P2, [UR5+0x18], R0 ;  /* 0x00001800ff0075a7 */ /* 0x0102a20008041105 */
[----:B------:R-:W-:-:S02]  /*0a30*/  ULEA UR11, UR11, UR23, 0x8 ;  /* 0x000000170b0b7291 */ /* 0x000fc4000f8e40ff */
[----:B------:R-:W-:Y:S02]  /*0a40*/  UIADD3.X UR37, UPT, UPT, URZ, UR29, URZ, UP1, !UPT ;  /* 0x0000001dff257290 */ /* 0x000fe40008ffe4ff */
[----:B------:R-:W-:Y:S02]  /*0a50*/  UIADD3.X UR35, UPT, UPT, URZ, UR29, URZ, UP0, !UPT ;  /* 0x0000001dff237290 */ /* 0x000fe400087fe4ff */
[----:B------:R-:W-:Y:S01]  /*0a60*/  USHF.L.U32 UR7, UR7, 0x7, URZ ;  /* 0x0000000707077899 */ /* 0x000fe200080006ff */
[----:B------:R-:W-:-:S11]  /*0a70*/  UMOV UR32, URZ ;  /* 0x000000ff00207c82 */ /* 0x000fd60008000000 */
.L_x_19:
[----:B---3--:R-:W-:Y:S02]  /*0a80*/  UIADD3 UR5, UPT, UPT, UR24, 0x1, URZ ;  /* 0x0000000118057890 */ /* 0x008fe4000fffe0ff */
[----:B------:R-:W-:Y:S02]  /*0a90*/  ULEA UR8, UR24, UR13, 0xe ;  /* 0x0000000d18087291 */ /* 0x000fe4000f8e70ff */
[----:B------:R-:W-:Y:S02]  /*0aa0*/  ULEA UR6, UR24, UR12, 0x1 ;  /* 0x0000000c18067291 */ /* 0x000fe4000f8e08ff */
[----:B------:R-:W-:Y:S02]  /*0ab0*/  UISETP.NE.AND UP1, UPT, UR5, 0x3, UPT ;  /* 0x000000030500788c */ /* 0x000fe4000bf25270 */
[----:B------:R-:W-:Y:S02]  /*0ac0*/  USHF.L.U32 UR10, UR32, 0x7, URZ ;  /* 0x00000007200a7899 */ /* 0x000fe400080006ff */
[----:B------:R-:W-:-:S02]  /*0ad0*/  ULEA UR6, UR6, UR13, 0xe ;  /* 0x0000000d06067291 */ /* 0x000fc4000f8e70ff */
[----:B------:R-:W-:Y:S02]  /*0ae0*/  UIADD3 UR8, UPT, UPT, UR8, 0xc400, URZ ;  /* 0x0000c40008087890 */ /* 0x000fe4000fffe0ff */
[----:B------:R-:W-:Y:S02]  /*0af0*/  USEL UR4, URZ, 0x1, UP1 ;  /* 0x00000001ff047887 */ /* 0x000fe40008800000 */
[----:B------:R-:W-:Y:S02]  /*0b00*/  UISETP.GT.U32.AND UP0, UPT, UR32, 0x1e, UPT ;  /* 0x0000001e2000788c */ /* 0x000fe4000bf04070 */
[----:B------:R-:W-:Y:S01]  /*0b10*/  ULEA UR9, UR24, UR13, 0x3 ;  /* 0x0000000d18097291 */ /* 0x000fe2000f8e18ff */
[----:B--2-4-:R-:W-:Y:S11]  /*0b20*/  @P2 BRA `(.L_x_17) ;  /* 0x0000000000102947 */ /* 0x014ff60003800000 */
[----:B------:R-:W-:-:S06]  /*0b30*/  USHF.L.U32 UR24, UR25, 0x1f, URZ ;  /* 0x0000001f19187899 */ /* 0x000fcc00080006ff */
[----:B-1----:R-:W-:-:S04]  /*0b40*/  MOV R0, UR24 ;  /* 0x0000001800007c02 */ /* 0x002fc80008000f00 */
[----:B------:R-:W1:Y:S02]  /*0b50*/  SYNCS.PHASECHK.TRANS64.TRYWAIT P0, [UR9+0x18], R0 ;  /* 0x00001800ff0075a7 */ /* 0x000e640008001109 */
[----:B-1----:R-:W-:Y:S05]  /*0b60*/  @!P0 BRA `(.L_x_18) ;  /* 0x0000003000cc8947 */ /* 0x002fea0003800000 */
.L_x_17:
[----:B------:R-:W-:Y:S02]  /*0b70*/  ELECT P1, URZ, PT ;  /* 0x0000000000ff782f */ /* 0x000fe40003820000 */
[----:B------:R-:W-:Y:S01]  /*0b80*/  PLOP3.LUT P0, PT, PT, PT, UP0, 0x80, 0x8 ;  /* 0x000000000008781c */ /* 0x000fe20003f0f008 */
[----:B------:R-:W-:Y:S01]  /*0b90*/  ULOP3.LUT UR25, UR25, UR4, URZ, 0x3c, !UPT ;  /* 0x0000000419197292 */ /* 0x000fe2000f8e3cff */
[----:B------:R-:W-:Y:S01]  /*0ba0*/  PLOP3.LUT P2, PT, PT, PT, PT, 0x80, 0x8 ;  /* 0x000000000008781c */ /* 0x000fe20003f4f070 */
[----:B------:R-:W-:Y:S02]  /*0bb0*/  USEL UR24, UR5, URZ, UP1 ;  /* 0x000000ff05187287 */ /* 0x000fe40008800000 */
[----:B------:R-:W-:Y:S02]  /*0bc0*/  UIADD3 UR4, UPT, UPT, UR6, 0x18400, URZ ;  /* 0x0001840006047890 */ /* 0x000fe4000fffe0ff */
[----:B------:R-:W-:Y:S02]  /*0bd0*/  @!UP0 USHF.L.U32 UR30, UR25, 0x1f, URZ ;  /* 0x0000001f191e8899 */ /* 0x000fe400080006ff */
[----:B------:R-:W-:Y:S01]  /*0be0*/  @!UP0 ULEA UR31, UR24, UR13, 0x3 ;  /* 0x0000000d181f8291 */ /* 0x000fe2000f8e18ff */
[----:B------:R-:W-:Y:S01]  /*0bf0*/  UMOV UR27, 0x30000 ;  /* 0x00030000001b7882 */ /* 0x000fe20000000000 */
[----:B------:R-:W-:-:S02]  /*0c00*/  UMOV UR5, UR9 ;  /* 0x0000000900057c82 */ /* 0x000fc40008000000 */
[----:B-1----:R-:W-:Y:S01]  /*0c10*/  IMAD.U32 R0, RZ, RZ, UR30 ;  /* 0x0000001eff007e24 */ /* 0x002fe2000f8e00ff */
[----:B------:R-:W-:Y:S01]  /*0c20*/  UMOV UR6, UR10 ;  /* 0x0000000a00067c82 */ /* 0x000fe20008000000 */
[----:B------:R3:W-:Y:S01]  /*0c30*/  @P1 SYNCS.ARRIVE.TRANS64 RZ, [UR9], R2 ;  /* 0x00000002ffff19a7 */ /* 0x0007e20008000009 */
[----:B------:R3:W-:Y:S01]  /*0c40*/  UTMALDG.2D [UR8], [UR36], desc[URZ] ;  /* 0x0000ff08240075b4 */ /* 0x0007e20008009000 */
[----:B------:R-:W-:-:S04]  /*0c50*/  UIADD3 UR32, UPT, UPT, UR32, 0x1, URZ ;  /* 0x0000000120207890 */ /* 0x000fc8000fffe0ff */
[----:B------:R-:W-:Y:S01]  /*0c60*/  UISETP.NE.AND UP0, UPT, UR32, 0x20, UPT ;  /* 0x000000202000788c */ /* 0x000fe2000bf05270 */
[----:B------:R3:W-:Y:S01]  /*0c70*/  UTMALDG.2D.MULTICAST [UR4], [UR34], UR27, desc[URZ] ;  /* 0x0000ff04220073b4 */ /* 0x0007e2000800981b */
[----:B------:R3:W4:Y:S07]  /*0c80*/  @!P0 SYNCS.PHASECHK.TRANS64.TRYWAIT P2, [UR31+0x18], R0 ;  /* 0x00001800ff0085a7 */ /* 0x00072e000804111f */
[----:B------:R-:W-:Y:S05]  /*0c90*/  BRA.U UP0, `(.L_x_19) ;  /* 0xfffffffd00787547 */ /* 0x000fea000b83ffff */
[----:B---3--:R-:W1:Y:S01]  /*0ca0*/  LDCU.64 UR4, c[0x0][0x5c0] ;  /* 0x0000b800ff0477ac */ /* 0x008e620008000a00 */
[----:B------:R-:W-:-:S04]  /*0cb0*/  UIADD3 UR26, UPT, UPT, UR14, UR26, URZ ;  /* 0x0000001a0e1a7290 */ /* 0x000fc8000fffe0ff */
[----:B------:R-:W-:Y:S02]  /*0cc0*/  UISETP.GE.AND UP0, UPT, UR26, 0x100, UPT ;  /* 0x000001001a00788c */ /* 0x000fe4000bf06270 */
[----:B-1----:R-:W-:Y:S01]  /*0cd0*/  UIMAD.WIDE.U32 UR6, UR26, UR5, URZ ;  /* 0x000000051a0672a5 */ /* 0x002fe2000f8e00ff */
[----:B------:R-:W1:Y:S03]  /*0ce0*/  LDCU UR5, c[0x0][0x5d0] ;  /* 0x0000ba00ff0577ac */ /* 0x000e660008000800 */
[----:B------:R-:W-:-:S04]  /*0cf0*/  UIADD3 UR6, UPT, UPT, UR26, -UR7, URZ ;  /* 0x800000071a067290 */ /* 0x000fc8000fffe0ff */
[----:B------:R-:W-:-:S04]  /*0d00*/  USHF.R.U32.HI UR6, URZ, UR20, UR6 ;  /* 0x00000014ff067299 */ /* 0x000fc80008011606 */
[----:B------:R-:W-:-:S04]  /*0d10*/  UIADD3 UR6, UPT, UPT, UR7, UR6, URZ ;  /* 0x0000000607067290 */ /* 0x000fc8000fffe0ff */
[----:B------:R-:W-:-:S04]  /*0d20*/  USHF.R.U32.HI UR11, URZ, UR19, UR6 ;  /* 0x00000013ff0b7299 */ /* 0x000fc80008011606 */
[----:B------:R-:W-:-:S04]  /*0d30*/  UIADD3 UR11, UPT, UPT, -UR11, URZ, URZ ;  /* 0x000000ff0b0b7290 */ /* 0x000fc8000fffe1ff */
[----:B------:R-:W-:-:S04]  /*0d40*/  UIMAD UR11, UR4, UR11, UR26 ;  /* 0x0000000b040b72a4 */ /* 0x000fc8000f8e021a */
[----:B-1----:R-:W-:Y:S01]  /*0d50*/  UIMAD.WIDE.U32 UR6, UR11, UR5, URZ ;  /* 0x000000050b0672a5 */ /* 0x002fe2000f8e00ff */
[----:B------:R-:W1:Y:S03]  /*0d60*/  LDCU.64 UR4, c[0x0][0x5d8] ;  /* 0x0000bb00ff0477ac */ /* 0x000e660008000a00 */
[----:B------:R-:W-:-:S04]  /*0d70*/  UIADD3 UR6, UPT, UPT, UR11, -UR7, URZ ;  /* 0x800000070b067290 */ /* 0x000fc8000fffe0ff */
[----:B------:R-:W-:-:S04]  /*0d80*/  USHF.R.U32.HI UR6, URZ, UR18, UR6 ;  /* 0x00000012ff067299 */ /* 0x000fc80008011606 */
[----:B------:R-:W-:Y:S01]  /*0d90*/  UIADD3 UR6, UPT, UPT, UR7, UR6, URZ ;  /* 0x0000000607067290 */ /* 0x000fe2000fffe0ff */
[----:B------:R-:W2:Y:S03]  /*0da0*/  LDCU UR7, c[0x0][0x5cc] ;  /* 0x0000b980ff0777ac */ /* 0x000ea60008000800 */
[----:B------:R-:W-:-:S04]  /*0db0*/  USHF.R.U32.HI UR6, URZ, UR17, UR6 ;  /* 0x00000011ff067299 */ /* 0x000fc80008011606 */
[----:B-1----:R-:W-:Y:S02]  /*0dc0*/  UIMAD.WIDE.U32 UR8, UR6, UR5, URZ ;  /* 0x00000005060872a5 */ /* 0x002fe4000f8e00ff */
[----:B------:R-:W-:Y:S02]  /*0dd0*/  UIADD3 UR8, UPT, UPT, -UR6, URZ, URZ ;  /* 0x000000ff06087290 */ /* 0x000fe4000fffe1ff */
[----:B------:R-:W-:-:S04]  /*0de0*/  UIADD3 UR5, UPT, UPT, UR6, -UR9, URZ ;  /* 0x8000000906057290 */ /* 0x000fc8000fffe0ff */
[----:B------:R-:W-:Y:S02]  /*0df0*/  USHF.R.U32.HI UR5, URZ, UR16, UR5 ;  /* 0x00000010ff057299 */ /* 0x000fe40008011605 */
[----:B--2---:R-:W-:Y:S02]  /*0e00*/  UIMAD UR11, UR7, UR8, UR11 ;  /* 0x00000008070b72a4 */ /* 0x004fe4000f8e020b */
[----:B------:R-:W-:-:S04]  /*0e10*/  UIADD3 UR5, UPT, UPT, UR9, UR5, URZ ;  /* 0x0000000509057290 */ /* 0x000fc8000fffe0ff */
[----:B------:R-:W-:-:S04]  /*0e20*/  USHF.R.U32.HI UR5, URZ, UR15, UR5 ;  /* 0x0000000fff057299 */ /* 0x000fc80008011605 */
[----:B------:R-:W-:-:S04]  /*0e30*/  UIADD3 UR5, UPT, UPT, -UR5, URZ, URZ ;  /* 0x000000ff05057290 */ /* 0x000fc8000fffe1ff */
[----:B------:R-:W-:Y:S01]  /*0e40*/  UIMAD UR7, UR4, UR5, UR6 ;  /* 0x00000005040772a4 */ /* 0x000fe2000f8e0206 */
[----:B------:R-:W-:Y:S11]  /*0e50*/  BRA.U !UP0, `(.L_x_20) ;  /* 0xfffffff908d47547 */ /* 0x000ff6000b83ffff */
.L_x_16:
[----:B------:R-:W5:Y:S01]  /*0e60*/  S2UR UR4, SR_CgaCtaId ;  /* 0x00000000000479c3 */ /* 0x000f620000008800 */
[----:B------:R-:W-:Y:S02]  /*0e70*/  UISETP.NE.AND UP0, UPT, UR24, 0x2, UPT ;  /* 0x000000021800788c */ /* 0x000fe4000bf05270 */
[----:B------:R-:W-:Y:S01]  /*0e80*/  UIADD3 UR5, UPT, UPT, UR24, 0x2, URZ ;  /* 0x0000000218057890 */ /* 0x000fe2000fffe0ff */
[----:B------:R-:W-:-:S03]  /*0e90*/  UMOV UR6, 0x400 ;  /* 0x0000040000067882 */ /* 0x000fc60000000000 */
[----:B------:R-:W-:-:S04]  /*0ea0*/  USEL UR5, UR5, 0x1, UP0 ;  /* 0x0000000105057887 */ /* 0x000fc80008000000 */
[----:B------:R-:W-:-:S04]  /*0eb0*/  UISETP.NE.AND UP0, UPT, UR5, 0x3, UPT ;  /* 0x000000030500788c */ /* 0x000fc8000bf05270 */
[----:B------:R-:W-:Y:S02]  /*0ec0*/  UISETP.EQ.XOR UP1, UPT, UR24, 0x2, !UP0 ;  /* 0x000000021800788c */ /* 0x000fe4000c722a70 */
[----:B------:R-:W-:Y:S02]  /*0ed0*/  USEL UR5, UR5, URZ, UP0 ;  /* 0x000000ff05057287 */ /* 0x000fe40008000000 */
[----:B-1----:R-:W-:-:S04]  /*0ee0*/  USEL UR7, URZ, 0x1, !UP1 ;  /* 0x00000001ff077887 */ /* 0x002fc8000c800000 */
[----:B------:R-:W-:Y:S02]  /*0ef0*/  ULOP3.LUT UR7, UR25, UR7, URZ, 0x3c, !UPT ;  /* 0x0000000719077292 */ /* 0x000fe4000f8e3cff */
[----:B-----5:R-:W-:Y:S02]  /*0f00*/  ULEA UR6, UR4, UR6, 0x18 ;  /* 0x0000000604067291 */ /* 0x020fe4000f8ec0ff */
[----:B------:R-:W-:Y:S02]  /*0f10*/  USHF.L.U32 UR7, UR7, 0x1f, URZ ;  /* 0x0000001f07077899 */ /* 0x000fe400080006ff */
[----:B------:R-:W-:-:S04]  /*0f20*/  ULEA UR5, UR5, UR6, 0x3 ;  /* 0x0000000605057291 */ /* 0x000fc8000f8e18ff */
[----:B------:R-:W-:-:S05]  /*0f30*/  MOV R0, UR7 ;  /* 0x0000000700007c02 */ /* 0x000fca0008000f00 */
[----:B------:R-:W1:Y:S02]  /*0f40*/  SYNCS.PHASECHK.TRANS64.TRYWAIT P0, [UR5+0x18], R0 ;  /* 0x00001800ff0075a7 */ /* 0x000e640008001105 */
[----:B-1----:R-:W-:Y:S05]  /*0f50*/  @!P0 BRA `(.L_x_21) ;  /* 0x0000002c00f08947 */ /* 0x002fea0003800000 */
.L_x_47:
[----:B------:R-:W-:-:S13]  /*0f60*/  ELECT P0, URZ, PT ;  /* 0x0000000000ff782f */ /* 0x000fda0003800000 */
[----:B-1----:R-:W-:-:S04]  /*0f70*/  @P0 MOV R0, 0xc000 ;  /* 0x0000c00000000802 */ /* 0x002fc80000000f00 */
[----:B------:R1:W-:Y:S03]  /*0f80*/  @P0 SYNCS.ARRIVE.TRANS64 RZ, [UR5], R0 ;  /* 0x00000000ffff09a7 */ /* 0x0003e60008000005 */
.L_x_15:
[----:B------:R-:W-:-:S09]  /*0f90*/  UISETP.NE.AND UP0, UPT, UR21, 0x4, UPT ;  /* 0x000000041500788c */ /* 0x000fd2000bf05270 */
[----:B------:R-:W-:Y:S05]  /*0fa0*/  BRA.U UP0, `(.L_x_22) ;  /* 0x0000000900007547 */ /* 0x000fea000b800000 */
[----:B------:R-:W5:Y:S08]  /*0fb0*/  S2UR UR14, SR_CTAID.Z ;  /* 0x00000000000e79c3 */ /* 0x000f700000002700 */
[----:B------:R-:W-:Y:S01]  /*0fc0*/  BAR.SYNC.DEFER_BLOCKING 0x2, 0xa0 ;  /* 0x0082800000007b1d */ /* 0x000fe20000010000 */
[----:B------:R-:W-:Y:S01]  /*0fd0*/  HFMA2 R6, -RZ, RZ, 0, 5.9604644775390625e-08 ;  /* 0x00000001ff067431 */ /* 0x000fe200000001ff */
[----:B------:R-:W-:Y:S01]  /*0fe0*/  MOV R5, 0x1 ;  /* 0x0000000100057802 */ /* 0x000fe20000000f00 */
[----:B-----5:R-:W-:-:S09]  /*0ff0*/  UISETP.GT.U32.AND UP0, UPT, UR14, 0xff, UPT ;  /* 0x000000ff0e00788c */ /* 0x020fd2000bf04070 */
[----:B------:R-:W-:Y:S05]  /*1000*/  BRA.U UP0, `(.L_x_23) ;  /* 0x0000000500b47547 */ /* 0x000fea000b800000 */
[----:B------:R-:W-:Y:S01]  /*1010*/  UMOV UR5, 0x400 ;  /* 0x0000040000057882 */ /* 0x000fe20000000000 */
[----:B-1----:R-:W1:Y:S01]  /*1020*/  LDCU UR9, c[0x0][0x374] ;  /* 0x00006e80ff0977ac */ /* 0x002e620008000800 */
[----:B------:R-:W-:Y:S01]  /*1030*/  MOV R5, 0x1 ;  /* 0x0000000100057802 */ /* 0x000fe20000000f00 */
[----:B------:R-:W-:Y:S01]  /*1040*/  ULEA UR4, UR4, UR5, 0x18 ;  /* 0x0000000504047291 */ /* 0x000fe2000f8ec0ff */
[----:B------:R-:W1:Y:S01]  /*1050*/  LDCU UR8, c[0x0][0x370] ;  /* 0x00006e00ff0877ac */ /* 0x000e620008000800 */
[----:B------:R-:W5:Y:S07]  /*1060*/  LDCU UR5, c[0x0][0x378] ;  /* 0x00006f00ff0577ac */ /* 0x000f6e0008000800 */
[----:B------:R-:W4:Y:S01]  /*1070*/  LDS R0, [UR4+0x58] ;  /* 0x00005804ff007984 */ /* 0x000f220008000800 */
[----:B------:R-:W-:Y:S01]  /*1080*/  UMOV UR45, 0x8402010 ;  /* 0x08402010002d7882 */ /* 0x000fe20000000000 */
[----:B------:R-:W-:-:S02]  /*1090*/  UIADD3 UR7, UPT, UPT, UR4, 0xc400, URZ ;  /* 0x0000c40004077890 */ /* 0x000fc4000fffe0ff */
[----:B------:R-:W-:Y:S02]  /*10a0*/  UIADD3 UR6, UPT, UPT, UR4, 0x18400, URZ ;  /* 0x0001840004067890 */ /* 0x000fe4000fffe0ff */
[----:B------:R-:W-:Y:S02]  /*10b0*/  USEL UR44, URZ, 0x4000, UP6 ;  /* 0x00004000ff2c7887 */ /* 0x000fe4000b000000 */
[----:B------:R-:W-:Y:S02]  /*10c0*/  USEL UR45, UR45, 0x8400010, !UP5 ;  /* 0x084000102d2d7887 */ /* 0x000fe4000e800000 */
[----:B------:R-:W-:Y:S02]  /*10d0*/  USHF.R.U32.HI UR7, URZ, 0x4, UR7 ;  /* 0x00000004ff077899 */ /* 0x000fe40008011607 */
[----:B-1----:R-:W-:Y:S02]  /*10e0*/  UIMAD UR8, UR9, UR8, URZ ;  /* 0x00000008090872a4 */ /* 0x002fe4000f8e02ff */
[----:B------:R-:W-:-:S02]  /*10f0*/  USHF.R.U32.HI UR6, URZ, 0x4, UR6 ;  /* 0x00000004ff067899 */ /* 0x000fc40008011606 */
[----:B-----5:R-:W-:Y:S02]  /*1100*/  UIMAD UR5, UR8, UR5, URZ ;  /* 0x00000005080572a4 */ /* 0x020fe4000f8e02ff */
[----:B------:R-:W-:Y:S02]  /*1110*/  UIADD3 UR45, UPT, UPT, UR44, UR45, URZ ;  /* 0x0000002d2c2d7290 */ /* 0x000fe4000fffe0ff */
[----:B------:R-:W-:Y:S02]  /*1120*/  ULOP3.LUT UR24, UR22, 0x3, URZ, 0xfc, !UPT ;  /* 0x0000000316187892 */ /* 0x000fe4000f8efcff */
[----:B------:R-:W-:Y:S02]  /*1130*/  ULOP3.LUT UR10, UR7, 0x3fc0, URZ, 0xc0, !UPT ;  /* 0x00003fc0070a7892 */ /* 0x000fe4000f8ec0ff */
[----:B------:R-:W-:Y:S02]  /*1140*/  ULOP3.LUT UR11, UR6, 0x3fc0, URZ, 0xc0, !UPT ;  /* 0x00003fc0060b7892 */ /* 0x000fe4000f8ec0ff */
[----:B------:R-:W-:-:S02]  /*1150*/  ULEA.HI UR33, UR5, UR5, URZ, 0x1 ;  /* 0x0000000505217291 */ /* 0x000fc4000f8f08ff */
[----:B------:R-:W-:Y:S02]  /*1160*/  ULOP3.LUT UR22, UR22, 0xffff, URZ, 0xc0, !UPT ;  /* 0x0000ffff16167892 */ /* 0x000fe4000f8ec0ff */
[----:B------:R-:W-:Y:S02]  /*1170*/  ULOP3.LUT UR24, UR24, 0xffff, URZ, 0xc0, !UPT ;  /* 0x0000ffff18187892 */ /* 0x000fe4000f8ec0ff */
[----:B------:R-:W-:Y:S02]  /*1180*/  ULOP3.LUT UR10, UR10, 0x10000, URZ, 0xfc, !UPT ;  /* 0x000100000a0a7892 */ /* 0x000fe4000f8efcff */
[----:B------:R-:W-:Y:S02]  /*1190*/  ULOP3.LUT UR11, UR11, 0x10000, URZ, 0xfc, !UPT ;  /* 0x000100000b0b7892 */ /* 0x000fe4000f8efcff */
[----:B------:R-:W-:Y:S01]  /*11a0*/  USHF.R.S32.HI UR33, URZ, 0x1, UR33 ;  /* 0x00000001ff217899 */ /* 0x000fe20008011421 */
[----:B------:R-:W-:Y:S01]  /*11b0*/  UMOV UR32, URZ ;  /* 0x000000ff00207c82 */ /* 0x000fe20008000000 */
[----:B------:R-:W-:Y:S01]  /*11c0*/  UMOV UR31, URZ ;  /* 0x000000ff001f7c82 */ /* 0x000fe20008000000 */
[----:B----4-:R-:W-:Y:S01]  /*11d0*/  R2UR UR34, R0 ;  /* 0x00000000002272ca */ /* 0x010fe200000e0000 */
[----:B------:R-:W-:Y:S01]  /*11e0*/  UMOV UR29, URZ ;  /* 0x000000ff001d7c82 */ /* 0x000fe20008000000 */
[----:B------:R-:W-:Y:S01]  /*11f0*/  UMOV UR44, URZ ;  /* 0x000000ff002c7c82 */ /* 0x000fe20008000000 */
[----:B------:R-:W-:Y:S01]  /*1200*/  UMOV UR40, URZ ;  /* 0x000000ff00287c82 */ /* 0x000fe20008000000 */
[----:B------:R-:W-:Y:S01]  /*1210*/  UMOV UR41, UR45 ;  /* 0x0000002d00297c82 */ /* 0x000fe20008000000 */
[----:B------:R-:W-:Y:S01]  /*1220*/  UMOV UR38, URZ ;  /* 0x000000ff00267c82 */ /* 0x000fe20008000000 */
[----:B------:R-:W-:Y:S01]  /*1230*/  UMOV UR39, UR45 ;  /* 0x0000002d00277c82 */ /* 0x000fe20008000000 */
[----:B------:R-:W-:Y:S01]  /*1240*/  UMOV UR36, URZ ;  /* 0x000000ff00247c82 */ /* 0x000fe20008000000 */
[----:B------:R-:W-:-:S07]  /*1250*/  UMOV UR37, UR45 ;  /* 0x0000002d00257c82 */ /* 0x000fce0008000000 */
.L_x_28:
[----:B------:R-:W-:Y:S01]  /*1260*/  USHF.L.U32 UR5, UR31, 0x1f, URZ ;  /* 0x0000001f1f057899 */ /* 0x000fe200080006ff */
[----:B------:R-:W-:Y:S01]  /*1270*/  SHF.L.U32 R2, R5, 0x1f, RZ ;  /* 0x0000001f05027819 */ /* 0x000fe200000006ff */
[----:B------:R-:W-:Y:S02]  /*1280*/  ULEA UR6, UR29, UR4, 0x3 ;  /* 0x000000041d067291 */ /* 0x000fe4000f8e18ff */
[----:B-1----:R-:W-:Y:S02]  /*1290*/  ULEA UR7, UR32, UR4, 0x3 ;  /* 0x0000000420077291 */ /* 0x002fe4000f8e18ff */
[----:B----4-:R-:W-:Y:S01]  /*12a0*/  MOV R0, UR5 ;  /* 0x0000000500007c02 */ /* 0x010fe20008000f00 */
[----:B------:R-:W-:Y:S02]  /*12b0*/  ULEA UR9, UR32, UR34, 0x8 ;  /* 0x0000002220097291 */ /* 0x000fe4000f8e40ff */
[----:B------:R-:W-:Y:S02]  /*12c0*/  UIADD3 UR14, UPT, UPT, UR33, UR14, URZ ;  /* 0x0000000e210e7290 */ /* 0x000fe4000fffe0ff */
[----:B-----5:R1:W4:Y:S01]  /*12d0*/  SYNCS.PHASECHK.TRANS64.TRYWAIT P1, [UR6], R0 ;  /* 0x00000000ff0075a7 */ /* 0x0203220008021106 */
[----:B------:R-:W-:Y:S01]  /*12e0*/  UPLOP3.LUT UP2, UPT, UPT, UPT, UPT, 0x40, 0x4 ;  /* 0x000000000004789c */ /* 0x000fe20003f4e870 */
[----:B------:R-:W5:Y:S02]  /*12f0*/  SYNCS.PHASECHK.TRANS64.TRYWAIT P0, [UR7+0x40], R2 ;  /* 0x00004002ff0075a7 */ /* 0x000f640008001107 */
[----:B-1--45:R-:W-:Y:S08]  /*1300*/  @!P0 BRA `(.L_x_24) ;  /* 0x0000002c00248947 */ /* 0x032ff00003800000 */
.L_x_49:
[----:B------:R-:W-:-:S05]  /*1310*/  UMOV UR27, URZ ;  /* 0x000000ff001b7c82 */ /* 0x000fca0008000000 */
.L_x_27:
[----:B------:R-:W-:Y:S02]  /*1320*/  UIADD3 UR13, UPT, UPT, UR29, 0x1, URZ ;  /* 0x000000011d0d7890 */ /* 0x000fe4000fffe0ff */
[----:B------:R-:W-:Y:S02]  /*1330*/  UISETP.GT.U32.AND UP0, UPT, UR27, 0x1e, UPT ;  /* 0x0000001e1b00788c */ /* 0x000fe4000bf04070 */
[----:B----4-:R-:W-:Y:S02]  /*1340*/  ULEA UR48, UR29, UR11, 0xb ;  /* 0x0000000b1d307291 */ /* 0x010fe4000f8e58ff */
[----:B------:R-:W-:Y:S02]  /*1350*/  ULEA UR46, UR29, UR10, 0xa ;  /* 0x0000000a1d2e7291 */ /* 0x000fe4000f8e50ff */
[----:B------:R-:W-:Y:S01]  /*1360*/  ULEA UR5, UR29, UR4, 0x3 ;  /* 0x000000041d057291 */ /* 0x000fe2000f8e18ff */
[----:B------:R-:W-:Y:S01]  /*1370*/  PLOP3.LUT P0, PT, PT, PT, UP0, 0x80, 0x8 ;  /* 0x000000000008781c */ /* 0x000fe20003f0f008 */
[----:B------:R-:W-:Y:S02]  /*1380*/  UISETP.NE.AND UP1, UPT, UR13, 0x3, UPT ;  /* 0x000000030d00788c */ /* 0x000fe4000bf25270 */
[----:B------:R-:W-:Y:S02]  /*1390*/  UIADD3 UR42, UPT, UPT, UR48, 0x2, URZ ;  /* 0x00000002302a7890 */ /* 0x000fe4000fffe0ff */
[----:B------:R-:W-:Y:S02]  /*13a0*/  UIADD3 UR30, UPT, UPT, UR46, 0x2, URZ ;  /* 0x000000022e1e7890 */ /* 0x000fe4000fffe0ff */
[----:B------:R-:W-:Y:S02]  /*13b0*/  UIADD3 UR28, UPT, UPT, UR48, 0x4, URZ ;  /* 0x00000004301c7890 */ /* 0x000fe4000fffe0ff */
[----:B------:R-:W-:Y:S02]  /*13c0*/  UIADD3 UR26, UPT, UPT, UR46, 0x4, URZ ;  /* 0x000000042e1a7890 */ /* 0x000fe4000fffe0ff */
[----:B------:R-:W-:Y:S02]  /*13d0*/  UIADD3 UR6, UPT, UPT, UR48, 0x6, URZ ;  /* 0x0000000630067890 */ /* 0x000fe4000fffe0ff */
[----:B------:R-:W-:Y:S02]  /*13e0*/  UIADD3 UR8, UPT, UPT, UR46, 0x6, URZ ;  /* 0x000000062e087890 */ /* 0x000fe4000fffe0ff */
[----:B------:R-:W-:Y:S02]  /*13f0*/  UIADD3 UR25, UPT, UPT, UR5, 0x18, URZ ;  /* 0x0000001805197890 */ /* 0x000fe4000fffe0ff */
[----:B------:R-:W-:Y:S02]  /*1400*/  USEL UR23, URZ, 0x1, UP1 ;  /* 0x00000001ff177887 */ /* 0x000fe40008800000 */
[----:B------:R-:W-:Y:S01]  /*1410*/  USEL UR29, UR13, URZ, UP1 ;  /* 0x000000ff0d1d7287 */ /* 0x000fe20008800000 */
[----:B------:R-:W-:Y:S01]  /*1420*/  UMOV UR49, 0x40004040 ;  /* 0x4000404000317882 */ /* 0x000fe20000000000 */
[----:B------:R-:W-:Y:S01]  /*1430*/  UMOV UR47, 0x40004040 ;  /* 0x40004040002f7882 */ /* 0x000fe20000000000 */
[----:B------:R-:W-:Y:S01]  /*1440*/  UMOV UR43, 0x40004040 ;  /* 0x40004040002b7882 */ /* 0x000fe20000000000 */
[----:B-----5:R-:W-:Y:S08]  /*1450*/  @P1 BRA `(.L_x_25) ;  /* 0x0000000000101947 */ /* 0x020ff00003800000 */
[----:B------:R-:W-:Y:S06]  /*1460*/  USHF.L.U32 UR13, UR31, 0x1f, URZ ;  /* 0x0000001f1f0d7899 */ /* 0x000fec00080006ff */
[----:B-1----:R-:W-:Y:S04]  /*1470*/  MOV R0, UR13 ;  /* 0x0000000d00007c02 */ /* 0x002fe80008000f00 */
[----:B------:R-:W1:Y:S02]  /*1480*/  SYNCS.PHASECHK.TRANS64.TRYWAIT P1, [UR5], R0 ;  /* 0x00000000ff0075a7 */ /* 0x000e640008021105 */
[----:B-1----:R-:W-:Y:S05]  /*1490*/  @!P1 BRA `(.L_x_26) ;  /* 0x0000002800e09947 */ /* 0x002fea0003800000 */
.L_x_25:
[----:B------:R-:W-:Y:S01]  /*14a0*/  ULOP3.LUT UR31, UR31, UR23, URZ, 0x3c, !UPT ;  /* 0x000000171f1f7292 */ /* 0x000fe2000f8e3cff */
[----:B------:R-:W-:Y:S01]  /*14b0*/  PLOP3.LUT P1, PT, PT, PT, PT, 0x80, 0x8 ;  /* 0x000000000008781c */ /* 0x000fe20003f2f070 */
[----:B------:R-:W-:Y:S01]  /*14c0*/  UIADD3 UR27, UPT, UPT, UR27, 0x1, URZ ;  /* 0x000000011b1b7890 */ /* 0x000fe2000fffe0ff */
[----:B------:R4:W-:Y:S01]  /*14d0*/  UTCQMMA gdesc[UR46], gdesc[UR48], tmem[UR9], tmem[UR44], idesc[UR45], UP2 ;  /* 0x00ff2c302e0075ea */ /* 0x0009e20009000309 */
[----:B------:R-:W-:Y:S02]  /*14e0*/  @!UP0 USHF.L.U32 UR5, UR31, 0x1f, URZ ;  /* 0x0000001f1f058899 */ /* 0x000fe400080006ff */
[----:B------:R-:W-:Y:S01]  /*14f0*/  UPLOP3.LUT UP2, UPT, UPT, UPT, UPT, 0x80, 0x8 ;  /* 0x000000000008789c */ /* 0x000fe20003f4f070 */
[----:B------:R-:W-:Y:S01]  /*1500*/  UMOV UR56, UR6 ;  /* 0x0000000600387c82 */ /* 0x000fe20008000000 */
[----:B------:R-:W-:Y:S02]  /*1510*/  @!UP0 ULEA UR6, UR29, UR4, 0x3 ;  /* 0x000000041d068291 */ /* 0x000fe4000f8e18ff */
[----:B-1----:R-:W-:Y:S01]  /*1520*/  MOV R0, UR5 ;  /* 0x0000000500007c02 */ /* 0x002fe20008000f00 */
[----:B------:R-:W-:Y:S01]  /*1530*/  UMOV UR50, UR30 ;  /* 0x0000001e00327c82 */ /* 0x000fe20008000000 */
[----:B------:R-:W-:Y:S01]  /*1540*/  UMOV UR51, 0x40004040 ;  /* 0x4000404000337882 */ /* 0x000fe20000000000 */
[----:B------:R-:W-:Y:S01]  /*1550*/  UMOV UR52, UR28 ;  /* 0x0000001c00347c82 */ /* 0x000fe20008000000 */
[----:B------:R-:W-:Y:S01]  /*1560*/  UMOV UR53, 0x40004040 ;  /* 0x4000404000357882 */ /* 0x000fe20000000000 */
[----:B------:R-:W-:Y:S01]  /*1570*/  UMOV UR54, UR26 ;  /* 0x0000001a00367c82 */ /* 0x000fe20008000000 */
[----:B------:R-:W-:Y:S01]  /*1580*/  UMOV UR55, 0x40004040 ;  /* 0x4000404000377882 */ /* 0x000fe20000000000 */
[----:B------:R4:W-:Y:S01]  /*1590*/  UTCQMMA gdesc[UR50], gdesc[UR42], tmem[UR9], tmem[UR40], idesc[UR41], UPT ;  /* 0x00ff282a320075ea */ /* 0x0009e2000b800309 */
[----:B------:R-:W-:Y:S01]  /*15a0*/  UMOV UR57, 0x40004040 ;  /* 0x4000404000397882 */ /* 0x000fe20000000000 */
[----:B------:R-:W-:Y:S01]  /*15b0*/  UMOV UR58, UR8 ;  /* 0x00000008003a7c82 */ /* 0x000fe20008000000 */
[----:B------:R-:W-:Y:S01]  /*15c0*/  UMOV UR59, 0x40004040 ;  /* 0x40004040003b7882 */ /* 0x000fe20000000000 */
[----:B------:R4:W-:Y:S01]  /*15d0*/  UTCQMMA gdesc[UR54], gdesc[UR52], tmem[UR9], tmem[UR38], idesc[UR39], UPT ;  /* 0x00ff2634360075ea */ /* 0x0009e2000b800309 */
[----:B------:R4:W-:Y:S01]  /*15e0*/  UTCQMMA gdesc[UR58], gdesc[UR56], tmem[UR9], tmem[UR36], idesc[UR37], UPT ;  /* 0x00ff24383a0075ea */ /* 0x0009e2000b800309 */
[----:B------:R4:W-:Y:S01]  /*15f0*/  UTCBAR.MULTICAST [UR25], URZ, UR24 ;  /* 0x000000ff190073e9 */ /* 0x0009e20008000818 */
[----:B------:R4:W5:Y:S01]  /*1600*/  @!P0 SYNCS.PHASECHK.TRANS64.TRYWAIT P1, [UR6], R0 ;  /* 0x00000000ff0085a7 */ /* 0x0009620008021106 */
[----:B------:R-:W-:Y:S09]  /*1610*/  UISETP.NE.AND UP0, UPT, UR27, 0x20, UPT ;  /* 0x000000201b00788c */ /* 0x000ff2000bf05270 */
[----:B------:R-:W-:Y:S05]  /*1620*/  BRA.U UP0, `(.L_x_27) ;  /* 0xfffffffd003c7547 */ /* 0x000fea000b83ffff */
[----:B------:R-:W-:Y:S02]  /*1630*/  UIADD3 UR7, UPT, UPT, UR7, 0x30, URZ ;  /* 0x0000003007077890 */ /* 0x000fe4000fffe0ff */
[----:B------:R-:W-:-:S04]  /*1640*/  UIADD3 UR32, UPT, UPT, UR32, 0x1, URZ ;  /* 0x0000000120207890 */ /* 0x000fc8000fffe0ff */
[----:B------:R-:W-:-:S03]  /*1650*/  UISETP.NE.AND UP0, UPT, UR32, 0x2, UPT ;  /* 0x000000022000788c */ /* 0x000fc6000bf05270 */
[----:B------:R1:W-:Y:S01]  /*1660*/  UTCBAR.MULTICAST [UR7], URZ, UR22 ;  /* 0x000000ff070073e9 */ /* 0x0003e20008000816 */
[----:B------:R-:W-:Y:S02]  /*1670*/  USEL UR32, UR32, URZ, UP0 ;  /* 0x000000ff20207287 */ /* 0x000fe40008000000 */
[----:B------:R-:W-:Y:S02]  /*1680*/  USEL UR5, URZ, 0x1, UP0 ;  /* 0x00000001ff057887 */ /* 0x000fe40008000000 */
[----:B------:R-:W-:-:S04]  /*1690*/  UISETP.GE.AND UP0, UPT, UR14, 0x100, UPT ;  /* 0x000001000e00788c */ /* 0x000fc8000bf06270 */
[----:B------:R-:W-:-:S05]  /*16a0*/  LOP3.LUT R5, R5, UR5, RZ, 0x3c, !PT ;  /* 0x0000000505057c12 */ /* 0x000fca000f8e3cff */
[----:B------:R-:W-:Y:S05]  /*16b0*/  BRA.U !UP0, `(.L_x_28) ;  /* 0xfffffff908e87547 */ /* 0x000fea000b83ffff */
[----:B------:R-:W-:-:S06]  /*16c0*/  UIADD3 UR32, UPT, UPT, UR32, 0x1, URZ ;  /* 0x0000000120207890 */ /* 0x000fcc000fffe0ff */
[----:B------:R-:W-:Y:S02]  /*16d0*/  MOV R6, UR32 ;  /* 0x0000002000067c02 */ /* 0x000fe40008000f00 */
.L_x_23:
[----:B------:R-:W-:-:S09]  /*16e0*/  UISETP.NE.AND UP0, UPT, UR12, URZ, UPT ;  /* 0x000000ff0c00728c */ /* 0x000fd2000bf05270 */
[----:B------:R-:W-:Y:S05]  /*16f0*/  BRA.U UP0, `(.L_x_22) ;  /* 0x00000001002c7547 */ /* 0x000fea000b800000 */
[----:B-1--4-:R-:W1:Y:S01]  /*1700*/  S2R R0, SR_CgaCtaId ;  /* 0x0000000000007919 */ /* 0x012e620000008800 */
[C---:B------:R-:W-:Y:S02]  /*1710*/  ISETP.NE.AND P0, PT, R6.reuse, 0x2, PT ;  /* 0x000000020600780c */ /* 0x040fe40003f05270 */
[----:B------:R-:W-:Y:S02]  /*1720*/  MOV R2, 0x400 ;  /* 0x0000040000027802 */ /* 0x000fe40000000f00 */
[----:B------:R-:W-:Y:S02]  /*1730*/  SEL R4, RZ, 0x1, P0 ;  /* 0x00000001ff047807 */ /* 0x000fe40000000000 */
[----:B------:R-:W-:Y:S02]  /*1740*/  SEL R6, R6, RZ, P0 ;  /* 0x000000ff06067207 */ /* 0x000fe40000000000 */
[----:B------:R-:W-:-:S05]  /*1750*/  LOP3.LUT R4, R5, R4, RZ, 0x3c, !PT ;  /* 0x0000000405047212 */ /* 0x000fca00078e3cff */
[----:B------:R-:W-:Y:S01]  /*1760*/  IMAD.U32 R4, R4, -0x80000000, RZ ;  /* 0x8000000004047824 */ /* 0x000fe200078e00ff */
[----:B-1----:R-:W-:-:S05]  /*1770*/  LEA R0, R0, R2, 0x18 ;  /* 0x0000000200007211 */ /* 0x002fca00078ec0ff */
[----:B------:R-:W-:-:S04]  /*1780*/  IMAD R0, R6, 0x8, R0 ;  /* 0x0000000806007824 */ /* 0x000fc800078e0200 */
[----:B------:R-:W1:Y:S02]  /*1790*/  SYNCS.PHASECHK.TRANS64.TRYWAIT P0, [R0+URZ+0x40], R4 ;  /* 0x00004004000075a7 */ /* 0x000e6400080011ff */
[----:B-1----:R-:W-:Y:S05]  /*17a0*/  @!P0 BRA `(.L_x_29) ;  /* 0x00000028003c8947 */ /* 0x002fea0003800000 */
.L_x_22:
[----:B------:R-:W-:-:S06]  /*17b0*/  UISETP.GT.AND UP0, UPT, UR21, 0x3, UPT ;  /* 0x000000031500788c */ /* 0x000fcc000bf04270 */
[----:B------:R-:W-:-:S13]  /*17c0*/  PLOP3.LUT P0, PT, PT, PT, UP0, 0x80, 0x8 ;  /* 0x000000000008781c */ /* 0x000fda0003f0f008 */
[----:B-12345:R-:W-:Y:S05]  /*17d0*/  @P0 EXIT ;  /* 0x000000000000094d */ /* 0x03efea0003800000 */
[----:B------:R-:W-:-:S09]  /*17e0*/  UISETP.NE.AND UP0, UPT, UR21, URZ, UPT ;  /* 0x000000ff1500728c */ /* 0x000fd2000bf05270 */
[----:B------:R-:W-:Y:S05]  /*17f0*/  BRA.U UP0, `(.L_x_30) ;  /* 0x0000000100b87547 */ /* 0x000fea000b800000 */
[----:B------:R-:W1:Y:S01]  /*1800*/  S2UR UR6, SR_CgaCtaId ;  /* 0x00000000000679c3 */ /* 0x000e620000008800 */
[----:B------:R-:W-:Y:S01]  /*1810*/  NOP ;  /* 0x0000000000007918 */ /* 0x000fe20000000000 */
[----:B------:R-:W-:Y:S01]  /*1820*/  UMOV UR4, 0x40 ;  /* 0x0000004000047882 */ /* 0x000fe20000000000 */
[----:B------:R-:W-:Y:S01]  /*1830*/  UMOV UR5, 0x400 ;  /* 0x0000040000057882 */ /* 0x000fe20000000000 */
[----:B-1----:R-:W-:Y:S02]  /*1840*/  ULEA UR4, UR6, UR4, 0x18 ;  /* 0x0000000406047291 */ /* 0x002fe4000f8ec0ff */
[----:B------:R-:W-:-:S07]  /*1850*/  ULEA UR5, UR6, UR5, 0x18 ;  /* 0x0000000506057291 */ /* 0x000fce000f8ec0ff */
[----:B------:R-:W1:Y:S02]  /*1860*/  LDS.U8 R0, [UR4] ;  /* 0x00000004ff007984 */ /* 0x000e640008000000 */
[----:B-1----:R-:W-:-:S13]  /*1870*/  ISETP.NE.AND P0, PT, R0, RZ, PT ;  /* 0x000000ff0000720c */ /* 0x002fda0003f05270 */
[----:B------:R-:W-:Y:S05]  /*1880*/  @P0 BRA `(.L_x_31) ;  /* 0x00000000007c0947 */ /* 0x000fea0003800000 */
[----:B------:R-:W-:-:S13]  /*1890*/  ELECT P0, URZ, PT ;  /* 0x0000000000ff782f */ /* 0x000fda0003800000 */
[----:B------:R-:W-:Y:S05]  /*18a0*/  @!P0 BRA `(.L_x_32) ;  /* 0x0000000000848947 */ /* 0x000fea0003800000 */
[----:B------:R-:W-:Y:S01]  /*18b0*/  UMOV UR4, 0x10 ;  /* 0x0000001000047882 */ /* 0x000fe20000000000 */
[----:B------:R-:W-:-:S04]  /*18c0*/  IMAD.MOV.U32 R2, RZ, RZ, 0xffff ;  /* 0x0000ffffff027424 */ /* 0x000fc800078e00ff */
[----:B------:R-:W-:Y:S04]  /*18d0*/  DEPBAR.LE SB1, 0x36 ;  /* 0x00009d800000791a */ /* 0x000fe80000000000 */
[----:B------:R-:W1:Y:S02]  /*18e0*/  UTCATOMSWS.FIND_AND_SET.ALIGN UP0, UR4, UR4 ;  /* 0x00000004000475e3 */ /* 0x000e640008000800 */
[----:B-1----:R-:W-:Y:S01]  /*18f0*/  PLOP3.LUT P0, PT, PT, PT, UP0, 0x80, 0x8 ;  /* 0x000000000008781c */ /* 0x002fe20003f0f008 */
[----:B------:R-:W-:-:S03]  /*1900*/  IMAD.U32 R5, RZ, RZ, UR4 ;  /* 0x00000004ff057e24 */ /* 0x000fc6000f8e00ff */
[----:B------:R-:W-:-:S04]  /*1910*/  SEL R0, RZ, 0xffffffff, !P0 ;  /* 0xffffffffff007807 */ /* 0x000fc80004000000 */
[----:B------:R-:W-:Y:S01]  /*1920*/  ISETP.NE.AND P0, PT, R0, RZ, PT ;  /* 0x000000ff0000720c */ /* 0x000fe20003f05270 */
[----:B------:R-:W-:-:S12]  /*1930*/  IMAD.MOV.U32 R0, RZ, RZ, 0x1 ;  /* 0x00000001ff007424 */ /* 0x000fd800078e00ff */
[----:B------:R-:W-:Y:S05]  /*1940*/  @P0 BRA `(.L_x_33) ;  /* 0x0000000000240947 */ /* 0x000fea0003800000 */
.L_x_34:
[----:B------:R-:W-:Y:S05]  /*1950*/  NANOSLEEP 0x64 ;  /* 0x000000640000795d */ /* 0x000fea0003800000 */
[----:B------:R-:W-:-:S05]  /*1960*/  UMOV UR4, 0x10 ;  /* 0x0000001000047882 */ /* 0x000fca0000000000 */
[----:B------:R-:W-:Y:S04]  /*1970*/  DEPBAR.LE SB1, 0x36 ;  /* 0x00009d800000791a */ /* 0x000fe80000000000 */
[----:B------:R-:W1:Y:S02]  /*1980*/  UTCATOMSWS.FIND_AND_SET.ALIGN UP0, UR4, UR4 ;  /* 0x00000004000475e3 */ /* 0x000e640008000800 */
[----:B-1----:R-:W-:Y:S01]  /*1990*/  PLOP3.LUT P0, PT, PT, PT, UP0, 0x80, 0x8 ;  /* 0x000000000008781c */ /* 0x002fe20003f0f008 */
[----:B------:R-:W-:-:S03]  /*19a0*/  IMAD.U32 R5, RZ, RZ, UR4 ;  /* 0x00000004ff057e24 */ /* 0x000fc6000f8e00ff */
[----:B------:R-:W-:-:S04]  /*19b0*/  SEL R4, RZ, 0xffffffff, !P0 ;  /* 0xffffffffff047807 */ /* 0x000fc80004000000 */
[----:B------:R-:W-:-:S13]  /*19c0*/  ISETP.NE.AND P0, PT, R4, RZ, PT ;  /* 0x000000ff0400720c */ /* 0x000fda0003f05270 */
[----:B------:R-:W-:Y:S05]  /*19d0*/  @!P0 BRA `(.L_x_34) ;  /* 0xfffffffc00dc8947 */ /* 0x000fea000383ffff */
.L_x_33:
[C---:B------:R-:W-:Y:S01]  /*19e0*/  VIADD R4, R5.reuse, 0x10 ;  /* 0x0000001005047836 */ /* 0x040fe20000000000 */
[----:B------:R-:W-:Y:S01]  /*19f0*/  UMOV UR4, 0x50 ;  /* 0x0000005000047882 */ /* 0x000fe20000000000 */
[----:B------:R-:W-:Y:S01]  /*1a00*/  SHF.L.U32 R2, R2, R5, RZ ;  /* 0x0000000502027219 */ /* 0x000fe200000006ff */
[----:B------:R-:W-:Y:S01]  /*1a10*/  ULEA UR4, UR6, UR4, 0x18 ;  /* 0x0000000406047291 */ /* 0x000fe2000f8ec0ff */
[----:B------:R-:W-:Y:S01]  /*1a20*/  IMAD.SHL.U32 R5, R5, 0x20, RZ ;  /* 0x0000002005057824 */ /* 0x000fe200078e00ff */
[----:B------:R-:W-:-:S04]  /*1a30*/  SHF.L.U32 R0, R0, R4, RZ ;  /* 0x0000000400007219 */ /* 0x000fc800000006ff */
[----:B------:R-:W-:-:S05]  /*1a40*/  LOP3.LUT R0, R0, R2, RZ, 0xfc, !PT ;  /* 0x0000000200007212 */ /* 0x000fca00078efcff */
[----:B------:R1:W-:Y:S04]  /*1a50*/  ATOMS.OR RZ, [UR4], R0 ;  /* 0x00000000ffff798c */ /* 0x0003e8000b000004 */
[----:B------:R1:W-:Y:S01]  /*1a60*/  STS [UR5+0x58], R5 ;  /* 0x00005805ff007988 */ /* 0x0003e20008000805 */
[----:B------:R-:W-:Y:S05]  /*1a70*/  BRA `(.L_x_32) ;  /* 0x0000000000107947 */ /* 0x000fea0003800000 */
.L_x_31:
[----:B------:R-:W-:Y:S02]  /*1a80*/  MOV R0, 0xffffffff ;  /* 0xffffffff00007802 */ /* 0x000fe40000000f00 */
[----:B------:R-:W-:-:S03]  /*1a90*/  MOV R4, 0x1ac0 ;  /* 0x00001ac000047802 */ /* 0x000fc60000000f00 */
[----:B------:R1:W-:Y:S04]  /*1aa0*/  STS [UR5+0x58], R0 ;  /* 0x00005800ff007988 */ /* 0x0003e80008000805 */
[----:B-1----:R-:W-:Y:S05]  /*1ab0*/  CALL.REL.NOINC `($__internal_1_$__cuda_sm10x_tcgen05_guardrail_trap_phase_invalid_during_alloc) ;  /* 0x0000002400b87944 */ /* 0x002fea0003c00000 */
.L_x_32:
[----:B------:R-:W-:Y:S05]  /*1ac0*/  WARPSYNC.ALL ;  /* 0x0000000000007948 */ /* 0x000fea0003800000 */
[----:B------:R-:W-:Y:S01]  /*1ad0*/  NOP ;  /* 0x0000000000007918 */ /* 0x000fe20000000000 */
.L_x_30:
[----:B------:R-:W2:Y:S08]  /*1ae0*/  S2UR UR8, SR_CgaCtaId ;  /* 0x00000000000879c3 */ /* 0x000eb00000008800 */
[----:B------:R-:W-:Y:S06]  /*1af0*/  BAR.SYNC.DEFER_BLOCKING 0x2, 0xa0 ;  /* 0x0082800000007b1d */ /* 0x000fec0000010000 */
[----:B------:R-:W-:-:S02]  /*1b00*/  UMOV UR4, 0x400 ;  /* 0x0000040000047882 */ /* 0x000fc40000000000 */
[----:B------:R-:W3:Y:S01]  /*1b10*/  S2UR UR27, SR_CTAID.Z ;  /* 0x00000000001b79c3 */ /* 0x000ee20000002700 */
[----:B--2---:R-:W-:Y:S02]  /*1b20*/  ULEA UR8, UR8, UR4, 0x18 ;  /* 0x0000000408087291 */ /* 0x004fe4000f8ec0ff */
[----:B---3--:R-:W-:-:S07]  /*1b30*/  UISETP.GT.U32.AND UP0, UPT, UR27, 0xff, UPT ;  /* 0x000000ff1b00788c */ /* 0x008fce000bf04070 */
[----:B-1----:R-:W1:Y:S02]  /*1b40*/  LDS R0, [UR8+0x58] ;  /* 0x00005808ff007984 */ /* 0x002e640008000800 */
[----:B-1----:R-:W-:Y:S01]  /*1b50*/  R2UR UR28, R0 ;  /* 0x00000000001c72ca */ /* 0x002fe200000e0000 */
[----:B------:R-:W-:-:S14]  /*1b60*/  BRA.U UP0, `(.L_x_35) ;  /* 0x0000001d00f87547 */ /* 0x000fdc000b800000 */
[----:B------:R-:W1:Y:S01]  /*1b70*/  LDCU.64 UR4, c[0x0][0x5c0] ;  /* 0x0000b800ff0477ac */ /* 0x000e620008000a00 */
[----:B------:R-:W-:Y:S01]  /*1b80*/  SHF.R.U32.HI R0, RZ, 0x5, R3 ;  /* 0x00000005ff007819 */ /* 0x000fe20000011603 */
[----:B------:R-:W-:Y:S01]  /*1b90*/  IMAD.SHL.U32 R2, R3, 0x40, RZ ;  /* 0x0000004003027824 */ /* 0x000fe200078e00ff */
[----:B------:R-:W2:Y:S02]  /*1ba0*/  LDCU UR12, c[0x0][0x374] ;  /* 0x00006e80ff0c77ac */ /* 0x000ea40008000800 */
[----:B------:R-:W-:Y:S02]  /*1bb0*/  R2UR UR21, R0 ;  /* 0x00000000001572ca */ /* 0x000fe400000e0000 */
[----:B------:R-:W-:Y:S01]  /*1bc0*/  LOP3.LUT R2, R2, 0x7c0, RZ, 0xc0, !PT ;  /* 0x000007c002027812 */ /* 0x000fe200078ec0ff */
[----:B------:R-:W-:Y:S01]  /*1bd0*/  UMOV UR9, 0x400 ;  /* 0x0000040000097882 */ /* 0x000fe20000000000 */
[----:B------:R-:W3:Y:S01]  /*1be0*/  LDCU.64 UR30, c[0x0][0x348] ;  /* 0x00006900ff1e77ac */ /* 0x000ee20008000a00 */
[----:B------:R-:W-:Y:S01]  /*1bf0*/  UMOV UR24, URZ ;  /* 0x000000ff00187c82 */ /* 0x000fe20008000000 */
[----:B------:R-:W-:Y:S01]  /*1c00*/  UMOV UR23, URZ ;  /* 0x000000ff00177c82 */ /* 0x000fe20008000000 */
[----:B-1----:R-:W-:-:S06]  /*1c10*/  UIMAD.WIDE.U32 UR6, UR27, UR5, URZ ;  /* 0x000000051b0672a5 */ /* 0x002fcc000f8e00ff */
[----:B------:R-:W-:Y:S01]  /*1c20*/  IMAD.U32 R0, RZ, RZ, UR21 ;  /* 0x00000015ff007e24 */ /* 0x000fe2000f8e00ff */
[----:B------:R-:W-:Y:S02]  /*1c30*/  ULEA UR25, UR21, UR28, 0x15 ;  /* 0x0000001c15197291 */ /* 0x000fe4000f8ea8ff */
[----:B------:R-:W-:Y:S01]  /*1c40*/  UIADD3 UR5, UPT, UPT, UR27, -UR7, URZ ;  /* 0x800000071b057290 */ /* 0x000fe2000fffe0ff */
[----:B------:R-:W-:-:S03]  /*1c50*/  IMAD R0, R0, 0x800, R2 ;  /* 0x0000080000007824 */ /* 0x000fc600078e0202 */
[----:B------:R-:W-:Y:S01]  /*1c60*/  USHF.R.U32.HI UR5, URZ, UR20, UR5 ;  /* 0x00000014ff057299 */ /* 0x000fe20008011605 */
[----:B------:R-:W-:Y:S01]  /*1c70*/  VIADD R4, R0, UR8 ;  /* 0x0000000800047c36 */ /* 0x000fe20008000000 */
[----:B------:R-:W1:Y:S03]  /*1c80*/  LDCU UR6, c[0x0][0x5d0] ;  /* 0x0000ba00ff0677ac */ /* 0x000e660008000800 */
[C---:B------:R-:W-:Y:S01]  /*1c90*/  VIADD R0, R4.reuse, 0x8420 ;  /* 0x0000842004007836 */ /* 0x040fe20000000000 */
[----:B------:R-:W-:Y:S01]  /*1ca0*/  UIADD3 UR5, UPT, UPT, UR7, UR5, URZ ;  /* 0x0000000507057290 */ /* 0x000fe2000fffe0ff */
[----:B------:R-:W-:-:S03]  /*1cb0*/  VIADD R2, R4, 0x8430 ;  /* 0x0000843004027836 */ /* 0x000fc60000000000 */
[----:B------:R-:W-:Y:S01]  /*1cc0*/  SHF.R.U32.HI R72, RZ, 0x3, R0 ;  /* 0x00000003ff487819 */ /* 0x000fe20000011600 */
[----:B------:R-:W-:Y:S01]  /*1cd0*/  USHF.R.U32.HI UR14, URZ, UR19, UR5 ;  /* 0x00000013ff0e7299 */ /* 0x000fe20008011605 */
[C---:B------:R-:W-:Y:S01]  /*1ce0*/  VIADD R6, R4.reuse, 0x430 ;  /* 0x0000043004067836 */ /* 0x040fe20000000000 */
[----:B------:R-:W-:Y:S01]  /*1cf0*/  SHF.R.U32.HI R73, RZ, 0x3, R2 ;  /* 0x00000003ff497819 */ /* 0x000fe20000011602 */
[----:B------:R-:W-:Y:S01]  /*1d00*/  VIADD R5, R4, 0x420 ;  /* 0x0000042004057836 */ /* 0x000fe20000000000 */
[----:B------:R-:W-:Y:S01]  /*1d10*/  UIADD3 UR14, UPT, UPT, -UR14, URZ, URZ ;  /* 0x000000ff0e0e7290 */ /* 0x000fe2000fffe1ff */
[----:B------:R-:W-:Y:S01]  /*1d20*/  LOP3.LUT R72, R0, 0x30, R72, 0x78, !PT ;  /* 0x0000003000487812 */ /* 0x000fe200078e7848 */
[----:B------:R-:W-:Y:S01]  /*1d30*/  VIADD R0, R4, 0x8400 ;  /* 0x0000840004007836 */ /* 0x000fe20000000000 */
[----:B------:R-:W-:Y:S01]  /*1d40*/  LOP3.LUT R73, R2, 0x30, R73, 0x78, !PT ;  /* 0x0000003002497812 */ /* 0x000fe200078e7849 */
[----:B------:R-:W-:Y:S01]  /*1d50*/  UIMAD UR14, UR4, UR14, UR27 ;  /* 0x0000000e040e72a4 */ /* 0x000fe2000f8e021b */
[----:B------:R-:W-:Y:S01]  /*1d60*/  VIADD R2, R4, 0x8410 ;  /* 0x0000841004027836 */ /* 0x000fe20000000000 */
[----:B------:R-:W4:Y:S01]  /*1d70*/  LDCU.64 UR4, c[0x0][0x5d8] ;  /* 0x0000bb00ff0477ac */ /* 0x000f220008000a00 */
[----:B------:R-:W-:-:S02]  /*1d80*/  SHF.R.U32.HI R70, RZ, 0x3, R0 ;  /* 0x00000003ff467819 */ /* 0x000fc40000011600 */
[----:B------:R-:W-:Y:S01]  /*1d90*/  SHF.R.U32.HI R69, RZ, 0x3, R6 ;  /* 0x00000003ff457819 */ /* 0x000fe20000011606 */
[----:B-1----:R-:W-:Y:S01]  /*1da0*/  UIMAD.WIDE.U32 UR6, UR14, UR6, URZ ;  /* 0x000000060e0672a5 */ /* 0x002fe2000f8e00ff */
[----:B------:R-:W-:Y:S01]  /*1db0*/  LOP3.LUT R70, R0, 0x30, R70, 0x78, !PT ;  /* 0x0000003000467812 */ /* 0x000fe200078e7846 */
[C---:B------:R-:W-:Y:S01]  /*1dc0*/  VIADD R0, R4.reuse, 0x400 ;  /* 0x0000040004007836 */ /* 0x040fe20000000000 */
[----:B------:R-:W-:Y:S01]  /*1dd0*/  SHF.R.U32.HI R71, RZ, 0x3, R2 ;  /* 0x00000003ff477819 */ /* 0x000fe20000011602 */
[----:B------:R-:W-:Y:S01]  /*1de0*/  UIADD3 UR6, UPT, UPT, UR14, -UR7, URZ ;  /* 0x800000070e067290 */ /* 0x000fe2000fffe0ff */
[----:B------:R-:W-:Y:S01]  /*1df0*/  VIADD R4, R4, 0x410 ;  /* 0x0000041004047836 */ /* 0x000fe20000000000 */
[----:B------:R-:W-:Y:S02]  /*1e00*/  SHF.R.U32.HI R68, RZ, 0x3, R5 ;  /* 0x00000003ff447819 */ /* 0x000fe40000011605 */
[----:B------:R-:W-:Y:S01]  /*1e10*/  USHF.R.U32.HI UR6, URZ, UR18, UR6 ;  /* 0x00000012ff067299 */ /* 0x000fe20008011606 */
[----:B------:R-:W-:-:S02]  /*1e20*/  LOP3.LUT R71, R2, 0x30, R71, 0x78, !PT ;  /* 0x0000003002477812 */ /* 0x000fc400078e7847 */
[----:B------:R-:W-:Y:S01]  /*1e30*/  SHF.R.U32.HI R2, RZ, 0x3, R0 ;  /* 0x00000003ff027819 */ /* 0x000fe20000011600 */
[----:B------:R-:W-:Y:S01]  /*1e40*/  UIADD3 UR6, UPT, UPT, UR7, UR6, URZ ;  /* 0x0000000607067290 */ /* 0x000fe2000fffe0ff */
[----:B------:R-:W-:Y:S02]  /*1e50*/  SHF.R.U32.HI R3, RZ, 0x3, R4 ;  /* 0x00000003ff037819 */ /* 0x000fe40000011604 */
[----:B------:R-:W-:Y:S01]  /*1e60*/  LOP3.LUT R2, R0, 0x30, R2, 0x78, !PT ;  /* 0x0000003000027812 */ /* 0x000fe200078e7802 */
[----:B------:R-:W-:Y:S01]  /*1e70*/  USHF.R.U32.HI UR6, URZ, UR17, UR6 ;  /* 0x00000011ff067299 */ /* 0x000fe20008011606 */
[----:B------:R-:W-:Y:S01]  /*1e80*/  LOP3.LUT R69, R6, 0x30, R69, 0x78, !PT ;  /* 0x0000003006457812 */ /* 0x000fe200078e7845 */
[----:B------:R-:W-:Y:S01]  /*1e90*/  IMAD.MOV.U32 R0, RZ, RZ, RZ ;  /* 0x000000ffff007224 */ /* 0x000fe200078e00ff */
[----:B------:R-:W-:Y:S01]  /*1ea0*/  LOP3.LUT R68, R5, 0x30, R68, 0x78, !PT ;  /* 0x0000003005447812 */ /* 0x000fe200078e7844 */
[----:B----4-:R-:W-:Y:S01]  /*1eb0*/  UIMAD.WIDE.U32 UR10, UR6, UR5, URZ ;  /* 0x00000005060a72a5 */ /* 0x010fe2000f8e00ff */
[----:B------:R-:W-:-:S06]  /*1ec0*/  LOP3.LUT R3, R4, 0x30, R3, 0x78, !PT ;  /* 0x0000003004037812 */ /* 0x000fcc00078e7803 */
[----:B------:R-:W-:Y:S02]  /*1ed0*/  UMOV UR7, UR11 ;  /* 0x0000000b00077c82 */ /* 0x000fe40008000000 */
[----:B------:R-:W-:Y:S02]  /*1ee0*/  UIADD3 UR5, UPT, UPT, UR6, -UR7, URZ ;  /* 0x8000000706057290 */ /* 0x000fe4000fffe0ff */
[----:B------:R-:W2:Y:S01]  /*1ef0*/  LDCU UR10, c[0x0][0x370] ;  /* 0x00006e00ff0a77ac */ /* 0x000ea20008000800 */
[----:B------:R-:W1:Y:S01]  /*1f00*/  S2UR UR11, SR_CTAID.X ;  /* 0x00000000000b79c3 */ /* 0x000e620000002500 */
[----:B------:R-:W-:Y:S01]  /*1f10*/  USHF.R.U32.HI UR5, URZ, UR16, UR5 ;  /* 0x00000010ff057299 */ /* 0x000fe20008011605 */
[----:B------:R-:W4:Y:S03]  /*1f20*/  LDCU UR8, c[0x0][0x378] ;  /* 0x00006f00ff0877ac */ /* 0x000f260008000800 */
[----:B------:R-:W-:-:S03]  /*1f30*/  UIADD3 UR5, UPT, UPT, UR7, UR5, URZ ;  /* 0x0000000507057290 */ /* 0x000fc6000fffe0ff */
[----:B------:R-:W5:Y:S01]  /*1f40*/  S2UR UR7, SR_CgaCtaId ;  /* 0x00000000000779c3 */ /* 0x000f620000008800 */
[----:B------:R-:W-:-:S04]  /*1f50*/  USHF.R.U32.HI UR5, URZ, UR15, UR5 ;  /* 0x0000000fff057299 */ /* 0x000fc80008011605 */
[----:B------:R-:W-:Y:S02]  /*1f60*/  UIADD3 UR5, UPT, UPT, -UR5, URZ, URZ ;  /* 0x000000ff05057290 */ /* 0x000fe4000fffe1ff */
[----:B--2---:R-:W-:Y:S02]  /*1f70*/  UIMAD UR10, UR12, UR10, URZ ;  /* 0x0000000a0c0a72a4 */ /* 0x004fe4000f8e02ff */
[----:B------:R-:W-:Y:S01]  /*1f80*/  UIMAD UR5, UR4, UR5, UR6 ;  /* 0x00000005040572a4 */ /* 0x000fe2000f8e0206 */
[----:B------:R-:W2:Y:S01]  /*1f90*/  LDCU UR4, c[0x0][0x5cc] ;  /* 0x0000b980ff0477ac */ /* 0x000ea20008000800 */
[----:B----4-:R-:W-:Y:S02]  /*1fa0*/  UIMAD UR8, UR10, UR8, URZ ;  /* 0x000000080a0872a4 */ /* 0x010fe4000f8e02ff */
[----:B-1----:R-:W-:Y:S02]  /*1fb0*/  USHF.L.U32 UR11, UR11, 0x7, URZ ;  /* 0x000000070b0b7899 */ /* 0x002fe400080006ff */
[----:B------:R-:W-:-:S02]  /*1fc0*/  ULEA.HI UR26, UR8, UR8, URZ, 0x1 ;  /* 0x00000008081a7291 */ /* 0x000fc4000f8f08ff */
[----:B------:R-:W-:Y:S02]  /*1fd0*/  UIADD3 UR6, UPT, UPT, -UR6, URZ, URZ ;  /* 0x000000ff06067290 */ /* 0x000fe4000fffe1ff */
[----:B-----5:R-:W-:Y:S02]  /*1fe0*/  ULEA UR7, UR7, UR9, 0x18 ;  /* 0x0000000907077291 */ /* 0x020fe4000f8ec0ff */
[----:B------:R-:W-:Y:S02]  /*1ff0*/  ULOP3.LUT UR11, UR11, 0x80, URZ, 0xc0, !UPT ;  /* 0x000000800b0b7892 */ /* 0x000fe4000f8ec0ff */
[----:B------:R-:W-:Y:S02]  /*2000*/  USHF.R.S32.HI UR26, URZ, 0x1, UR26 ;  /* 0x00000001ff1a7899 */ /* 0x000fe4000801141a */
[----:B--23--:R-:W-:-:S12]  /*2010*/  UIMAD UR14, UR4, UR6, UR14 ;  /* 0x00000006040e72a4 */ /* 0x00cfd8000f8e020e */
.L_x_39:
[----:B------:R-:W-:Y:S01]  /*2020*/  ULEA UR22, UR23, UR7, 0x3 ;  /* 0x0000000717167291 */ /* 0x000fe2000f8e18ff */
[----:B------:R-:W-:Y:S01]  /*2030*/  SHF.L.U32 R6, R0, 0x1f, RZ ;  /* 0x0000001f00067819 */ /* 0x000fe200000006ff */
[----:B------:R-:W1:Y:S01]  /*2040*/  S2UR UR29, SR_CgaCtaId ;  /* 0x00000000001d79c3 */ /* 0x000e620000008800 */
[----:B------:R-:W-:Y:S02]  /*2050*/  UIADD3 UR40, UP1, UPT, UR30, 0x140, URZ ;  /* 0x000001401e287890 */ /* 0x000fe4000ff3e0ff */
[----:B------:R-:W-:Y:S01]  /*2060*/  UIADD3 UR38, UP0, UPT, UR30, 0x1c0, URZ ;  /* 0x000001c01e267890 */ /* 0x000fe2000ff1e0ff */
[----:B------:R-:W-:Y:S01]  /*2070*/  UMOV UR4, 0x400 ;  /* 0x0000040000047882 */ /* 0x000fe20000000000 */
[----:B------:R-:W-:Y:S02]  /*2080*/  USHF.L.U32 UR13, UR5, 0x8, URZ ;  /* 0x00000008050d7899 */ /* 0x000fe400080006ff */
[----:B------:R-:W2:Y:S01]  /*2090*/  SYNCS.PHASECHK.TRANS64.TRYWAIT P0, [UR22+0x30], R6 ;  /* 0x00003006ff0075a7 */ /* 0x000ea20008001116 */
[----:B------:R-:W-:-:S02]  /*20a0*/  ULEA UR36, UR23, UR25, 0x8 ;  /* 0x0000001917247291 */ /* 0x000fc4000f8e40ff */
[----:B------:R-:W-:Y:S01]  /*20b0*/  USHF.L.U32 UR35, UR24, 0x3, URZ ;  /* 0x0000000318237899 */ /* 0x000fe200080006ff */
[----:B------:R-:W3:Y:S01]  /*20c0*/  LDCU UR32, c[0x0][0x5e4] ;  /* 0x0000bc80ff2077ac */ /* 0x000ee20008000800 */
[----:B------:R-:W-:Y:S02]  /*20d0*/  ULEA UR14, UR14, UR11, 0x8 ;  /* 0x0000000b0e0e7291 */ /* 0x000fe4000f8e40ff */
[----:B------:R-:W-:Y:S02]  /*20e0*/  USHF.L.U32 UR5, UR5, 0x7, URZ ;  /* 0x0000000705057899 */ /* 0x000fe400080006ff */
[----:B------:R-:W-:Y:S02]  /*20f0*/  UIADD3.X UR41, UPT, UPT, URZ, UR31, URZ, UP1, !UPT ;  /* 0x0000001fff297290 */ /* 0x000fe40008ffe4ff */
[----:B------:R-:W-:Y:S02]  /*2100*/  UIADD3.X UR39, UPT, UPT, URZ, UR31, URZ, UP0, !UPT ;  /* 0x0000001fff277290 */ /* 0x000fe400087fe4ff */
[----:B-1----:R-:W-:Y:S01]  /*2110*/  ULEA UR29, UR29, UR4, 0x18 ;  /* 0x000000041d1d7291 */ /* 0x002fe2000f8ec0ff */
[----:B--23--:R-:W-:Y:S11]  /*2120*/  @!P0 BRA `(.L_x_36) ;  /* 0x0000001c00f48947 */ /* 0x00cff60003800000 */
.L_x_53:
[----:B------:R-:W-:Y:S01]  /*2130*/  UMOV UR34, 0x1 ;  /* 0x0000000100227882 */ /* 0x000fe20000000000 */
[----:B------:R-:W-:-:S05]  /*2140*/  UMOV UR33, UR35 ;  /* 0x0000002300217c82 */ /* 0x000fca0008000000 */
.L_x_38:
[----:B-1----:R-:W-:Y:S01]  /*2150*/  LDTM.x32 R36, tmem[UR36+0x20] ;  /* 0x00002024002479ee */ /* 0x002fe200082c0000 */
[----:B-1----:R-:W1:Y:S01]  /*2160*/  LDTM.x32 R4, tmem[UR36] ;  /* 0x00000024000479ee */ /* 0x002e6200082c0000 */
[----:B------:R-:W-:Y:S02]  /*2170*/  USHF.R.S32.HI UR12, URZ, 0x1f, UR33 ;  /* 0x0000001fff0c7899 */ /* 0x000fe40008011421 */
[----:B------:R-:W-:Y:S02]  /*2180*/  UIADD3 UR4, UPT, UPT, UR33, 0x1, URZ ;  /* 0x0000000121047890 */ /* 0x000fe4000fffe0ff */
[----:B------:R-:W-:Y:S02]  /*2190*/  ULEA.HI UR12, UR12, UR33, URZ, 0x2 ;  /* 0x000000210c0c7291 */ /* 0x000fe4000f8f10ff */
[----:B------:R-:W-:Y:S02]  /*21a0*/  USHF.R.S32.HI UR8, URZ, 0x1f, UR4 ;  /* 0x0000001fff087899 */ /* 0x000fe40008011404 */
[----:B------:R-:W-:-:S02]  /*21b0*/  ULOP3.LUT UR12, UR12, 0xfffffffc, URZ, 0xc0, !UPT ;  /* 0xfffffffc0c0c7892 */ /* 0x000fc4000f8ec0ff */
[----:B------:R-:W-:Y:S02]  /*21c0*/  ULEA.HI UR8, UR8, UR4, URZ, 0x2 ;  /* 0x0000000408087291 */ /* 0x000fe4000f8f10ff */
[----:B------:R-:W-:Y:S02]  /*21d0*/  UIADD3 UR12, UPT, UPT, -UR12, UR33, URZ ;  /* 0x000000210c0c7290 */ /* 0x000fe4000fffe1ff */
[----:B------:R-:W-:Y:S02]  /*21e0*/  ULOP3.LUT UR8, UR8, 0xfffffffc, URZ, 0xc0, !UPT ;  /* 0xfffffffc08087892 */ /* 0x000fe4000f8ec0ff */
[----:B------:R-:W-:Y:S02]  /*21f0*/  UISETP.NE.AND UP0, UPT, UR21, URZ, UPT ;  /* 0x000000ff1500728c */ /* 0x000fe4000bf05270 */
[----:B------:R-:W-:Y:S01]  /*2200*/  MOV R74, UR12 ;  /* 0x0000000c004a7c02 */ /* 0x000fe20008000f00 */
[----:B------:R-:W-:Y:S02]  /*2210*/  UIADD3 UR8, UPT, UPT, UR4, -UR8, URZ ;  /* 0x8000000804087290 */ /* 0x000fe4000fffe0ff */
[----:B------:R-:W-:Y:S01]  /*2220*/  ULEA.HI UR4, UR35, UR35, URZ, 0x1 ;  /* 0x0000002323047291 */ /* 0x000fe2000f8f08ff */
[----:B------:R-:W-:Y:S01]  /*2230*/  LEA R79, R74, R2, 0xd ;  /* 0x000000024a4f7211 */ /* 0x000fe200078e68ff */
[----:B-1----:R-:W-:Y:S01]  /*2240*/  FMUL R75, R7, UR32 ;  /* 0x00000020074b7c20 */ /* 0x002fe20008400000 */
[----:B------:R-:W-:Y:S01]  /*2250*/  FMUL R76, R6, UR32 ;  /* 0x00000020064c7c20 */ /* 0x000fe20008400000 */
[----:B------:R-:W-:Y:S01]  /*2260*/  FMUL R77, R5, UR32 ;  /* 0x00000020054d7c20 */ /* 0x000fe20008400000 */
[----:B------:R-:W-:Y:S01]  /*2270*/  FMUL R78, R4, UR32 ;  /* 0x00000020044e7c20 */ /* 0x000fe20008400000 */
[----:B------:R-:W-:Y:S01]  /*2280*/  FMUL R9, R9, UR32 ;  /* 0x0000002009097c20 */ /* 0x000fe20008400000 */
[----:B------:R-:W-:Y:S01]  /*2290*/  FMUL R8, R8, UR32 ;  /* 0x0000002008087c20 */ /* 0x000fe20008400000 */
[----:B------:R-:W-:Y:S01]  /*22a0*/  FMUL R11, R11, UR32 ;  /* 0x000000200b0b7c20 */ /* 0x000fe20008400000 */
[----:B------:R-:W-:Y:S01]  /*22b0*/  FMUL R10, R10, UR32 ;  /* 0x000000200a0a7c20 */ /* 0x000fe20008400000 */
[----:B------:R-:W-:Y:S01]  /*22c0*/  F2FP.BF16.F32.PACK_AB R5, R75, R76 ;  /* 0x0000004c4b05723e */ /* 0x000fe200000010ff */
[----:B------:R-:W-:Y:S01]  /*22d0*/  FMUL R53, R53, UR32 ;  /* 0x0000002035357c20 */ /* 0x000fe20008400000 */
[----:B------:R-:W-:Y:S01]  /*22e0*/  F2FP.BF16.F32.PACK_AB R4, R77, R78 ;  /* 0x0000004e4d04723e */ /* 0x000fe200000010ff */
[----:B------:R-:W-:Y:S01]  /*22f0*/  FMUL R52, R52, UR32 ;  /* 0x0000002034347c20 */ /* 0x000fe20008400000 */
[----:B------:R-:W-:Y:S01]  /*2300*/  F2FP.BF16.F32.PACK_AB R6, R9, R8 ;  /* 0x000000080906723e */ /* 0x000fe200000010ff */
[----:B------:R-:W-:Y:S01]  /*2310*/  FMUL R13, R13, UR32 ;  /* 0x000000200d0d7c20 */ /* 0x000fe20008400000 */
[----:B------:R-:W-:Y:S01]  /*2320*/  F2FP.BF16.F32.PACK_AB R7, R11, R10 ;  /* 0x0000000a0b07723e */ /* 0x000fe200000010ff */
[----:B------:R-:W-:Y:S01]  /*2330*/  FMUL R12, R12, UR32 ;  /* 0x000000200c0c7c20 */ /* 0x000fe20008400000 */
[----:B------:R-:W-:Y:S01]  /*2340*/  FMUL R14, R14, UR32 ;  /* 0x000000200e0e7c20 */ /* 0x000fe20008400000 */
[----:B------:R-:W-:Y:S01]  /*2350*/  FMUL R17, R17, UR32 ;  /* 0x0000002011117c20 */ /* 0x000fe20008400000 */
[----:B------:R-:W-:Y:S01]  /*2360*/  FMUL R16, R16, UR32 ;  /* 0x0000002010107c20 */ /* 0x000fe20008400000 */
[----:B------:R1:W-:Y:S01]  /*2370*/  STS.128 [R79], R4 ;  /* 0x000000044f007388 */ /* 0x0003e20000000c00 */
[----:B------:R-:W-:Y:S01]  /*2380*/  FMUL R19, R19, UR32 ;  /* 0x0000002013137c20 */ /* 0x000fe20008400000 */
[----:B------:R-:W-:Y:S01]  /*2390*/  FMUL R80, R18, UR32 ;  /* 0x0000002012507c20 */ /* 0x000fe20008400000 */
[----:B------:R-:W-:Y:S01]  /*23a0*/  LEA R82, R74, R3, 0xd ;  /* 0x000000034a527211 */ /* 0x000fe200078e68ff */
[----:B------:R-:W-:Y:S01]  /*23b0*/  FMUL R54, R54, UR32 ;  /* 0x0000002036367c20 */ /* 0x000fe20008400000 */
        /* <DEDUP_REMOVED lines=8> */
[----:B------:R-:W-:Y:S01]  /*2440*/  FMUL R86, R56, -1.4426950216293334961 ;  /* 0xbfb8aa3b38567820 */ /* 0x000fe20000400000 */
[----:B------:R-:W-:Y:S01]  /*2450*/  FMUL R55, R55, UR32 ;  /* 0x0000002037377c20 */ /* 0x000fe20008400000 */
[----:B------:R-:W-:Y:S01]  /*2460*/  FMUL R57, R57, UR32 ;  /* 0x0000002039397c20 */ /* 0x000fe20008400000 */
[----:B------:R-:W-:Y:S01]  /*2470*/  LEA R24, R74, R68, 0xd ;  /* 0x000000444a187211 */ /* 0x000fe200078e68ff */
[----:B------:R-:W-:Y:S01]  /*2480*/  FMUL R45, R45, UR32 ;  /* 0x000000202d2d7c20 */ /* 0x000fe20008400000 */
[----:B------:R-:W-:Y:S01]  /*2490*/  FMUL R81, R55, -1.4426950216293334961 ;  /* 0xbfb8aa3b37517820 */ /* 0x000fe20000400000 */
[----:B------:R-:W-:Y:S01]  /*24a0*/  FMUL R84, R57, -1.4426950216293334961 ;  /* 0xbfb8aa3b39547820 */ /* 0x000fe20000400000 */
[----:B------:R-:W-:Y:S01]  /*24b0*/  MUFU.EX2 R86, R86 ;  /* 0x0000005600567308 */ /* 0x000fe20000000800 */
[----:B------:R-:W-:Y:S01]  /*24c0*/  FMUL R47, R47, UR32 ;  /* 0x000000202f2f7c20 */ /* 0x000fe20008400000 */
[----:B------:R-:W-:Y:S01]  /*24d0*/  FMUL R48, R48, UR32 ;  /* 0x0000002030307c20 */ /* 0x000fe20008400000 */
[----:B------:R-:W-:Y:S01]  /*24e0*/  FMUL R49, R49, UR32 ;  /* 0x0000002031317c20 */ /* 0x000fe20008400000 */
[----:B------:R-:W-:Y:S01]  /*24f0*/  FMUL R50, R50, UR32 ;  /* 0x0000002032327c20 */ /* 0x000fe20008400000 */
[----:B------:R-:W-:Y:S01]  /*2500*/  FMUL R44, R44, UR32 ;  /* 0x000000202c2c7c20 */ /* 0x000fe20008400000 */
[----:B------:R-:W-:Y:S01]  /*2510*/  FMUL R88, R48, -1.4426950216293334961 ;  /* 0xbfb8aa3b30587820 */ /* 0x000fe20000400000 */
[----:B------:R-:W-:Y:S01]  /*2520*/  FMUL R87, R49, -1.4426950216293334961 ;  /* 0xbfb8aa3b31577820 */ /* 0x000fe20000400000 */
[----:B------:R-:W2:Y:S01]  /*2530*/  MUFU.EX2 R81, R81 ;  /* 0x0000005100517308 */ /* 0x000ea20000000800 */
[----:B------:R-:W-:Y:S01]  /*2540*/  FMUL R90, R50, -1.4426950216293334961 ;  /* 0xbfb8aa3b325a7820 */ /* 0x000fe20000400000 */
[----:B------:R-:W-:Y:S01]  /*2550*/  FMUL R51, R51, UR32 ;  /* 0x0000002033337c20 */ /* 0x000fe20008400000 */
[----:B-1----:R-:W-:Y:S01]  /*2560*/  FMUL R4, R53, -1.4426950216293334961 ;  /* 0xbfb8aa3b35047820 */ /* 0x002fe20000400000 */
[----:B------:R-:W-:Y:S01]  /*2570*/  FMUL R79, R15, UR32 ;  /* 0x000000200f4f7c20 */ /* 0x000fe20008400000 */
[----:B------:R-:W-:Y:S01]  /*2580*/  F2FP.BF16.F32.PACK_AB R6, R17, R16 ;  /* 0x000000101106723e */ /* 0x000fe200000010ff */
[----:B------:R-:W-:Y:S01]  /*2590*/  FMUL R89, R51, -1.4426950216293334961 ;  /* 0xbfb8aa3b33597820 */ /* 0x000fe20000400000 */
[----:B------:R-:W-:Y:S01]  /*25a0*/  F2FP.BF16.F32.PACK_AB R7, R19, R80 ;  /* 0x000000501307723e */ /* 0x000fe200000010ff */
[----:B------:R1:W3:Y:S01]  /*25b0*/  MUFU.EX2 R15, R4 ;  /* 0x00000004000f7308 */ /* 0x0002e20000000800 */
[----:B------:R-:W-:Y:S01]  /*25c0*/  F2FP.BF16.F32.PACK_AB R5, R79, R14 ;  /* 0x0000000e4f05723e */ /* 0x000fe200000010ff */
[----:B------:R-:W-:Y:S01]  /*25d0*/  FMUL R39, R39, UR32 ;  /* 0x0000002027277c20 */ /* 0x000fe20008400000 */
[----:B------:R-:W-:Y:S01]  /*25e0*/  FMUL R46, R46, UR32 ;  /* 0x000000202e2e7c20 */ /* 0x000fe20008400000 */
[----:B------:R-:W-:Y:S01]  /*25f0*/  FMUL R61, R61, UR32 ;  /* 0x000000203d3d7c20 */ /* 0x000fe20008400000 */
[----:B------:R-:W-:Y:S01]  /*2600*/  FMUL R41, R41, UR32 ;  /* 0x0000002029297c20 */ /* 0x000fe20008400000 */
[----:B------:R-:W-:Y:S01]  /*2610*/  FMUL R29, R29, UR32 ;  /* 0x000000201d1d7c20 */ /* 0x000fe20008400000 */
[----:B------:R-:W-:Y:S01]  /*2620*/  FMUL R28, R28, UR32 ;  /* 0x000000201c1c7c20 */ /* 0x000fe20008400000 */
[----:B------:R-:W4:Y:S01]  /*2630*/  MUFU.EX2 R84, R84 ;  /* 0x0000005400547308 */ /* 0x000f220000000800 */
[----:B--2---:R-:W-:Y:S01]  /*2640*/  FADD R81, R81, 1 ;  /* 0x3f80000051517421 */ /* 0x004fe20000000000 */
[----:B------:R-:W-:Y:S01]  /*2650*/  FMUL R31, R31, UR32 ;  /* 0x000000201f1f7c20 */ /* 0x000fe20008400000 */
[----:B------:R-:W-:Y:S01]  /*2660*/  FMUL R30, R30, UR32 ;  /* 0x000000201e1e7c20 */ /* 0x000fe20008400000 */
[----:B------:R-:W-:Y:S01]  /*2670*/  FMUL R33, R33, UR32 ;  /* 0x0000002021217c20 */ /* 0x000fe20008400000 */
[----:B------:R-:W-:Y:S01]  /*2680*/  FMUL R32, R32, UR32 ;  /* 0x0000002020207c20 */ /* 0x000fe20008400000 */
[----:B------:R-:W-:Y:S01]  /*2690*/  FMUL R35, R35, UR32 ;  /* 0x0000002023237c20 */ /* 0x000fe20008400000 */
[----:B------:R-:W-:Y:S01]  /*26a0*/  FMUL R34, R34, UR32 ;  /* 0x0000002022227c20 */ /* 0x000fe20008400000 */
[----:B------:R-:W2:Y:S01]  /*26b0*/  MUFU.EX2 R88, R88 ;  /* 0x0000005800587308 */ /* 0x000ea20000000800 */
[----:B-1----:R-:W-:Y:S01]  /*26c0*/  FMUL R4, R52, -1.4426950216293334961 ;  /* 0xbfb8aa3b34047820 */ /* 0x002fe20000400000 */
[----:B---3--:R-:W-:Y:S01]  /*26d0*/  FADD R15, R15, 1 ;  /* 0x3f8000000f0f7421 */ /* 0x008fe20000000000 */
[----:B------:R-:W-:Y:S01]  /*26e0*/  LEA R74, R74, R69, 0xd ;  /* 0x000000454a4a7211 */ /* 0x000fe200078e68ff */
[----:B------:R-:W-:-:S04]  /*26f0*/  ULOP3.LUT UR4, UR4, 0xfffffffe, URZ, 0xc0, !UPT ;  /* 0xfffffffe04047892 */ /* 0x000fc8000f8ec0ff */
[----:B------:R1:W3:Y:S01]  /*2700*/  MUFU.EX2 R18, R4 ;  /* 0x0000000400127308 */ /* 0x0002e20000000800 */
[----:B----4-:R-:W-:Y:S01]  /*2710*/  FADD R84, R84, 1 ;  /* 0x3f80000054547421 */ /* 0x010fe20000000000 */
[----:B------:R-:W-:-:S06]  /*2720*/  UIADD3 UR4, UPT, UPT, -UR4, UR35, URZ ;  /* 0x0000002304047290 */ /* 0x000fcc000fffe1ff */
[----:B------:R-:W4:Y:S01]  /*2730*/  MUFU.RCP R15, R15 ;  /* 0x0000000f000f7308 */ /* 0x000f220000001000 */
[----:B--2---:R-:W-:-:S07]  /*2740*/  FADD R88, R88, 1 ;  /* 0x3f80000058587421 */ /* 0x004fce0000000000 */
[----:B------:R-:W2:Y:S01]  /*2750*/  MUFU.EX2 R87, R87 ;  /* 0x0000005700577308 */ /* 0x000ea20000000800 */
[----:B-1----:R-:W-:Y:S01]  /*2760*/  F2FP.BF16.F32.PACK_AB R4, R13, R12 ;  /* 0x0000000c0d04723e */ /* 0x002fe200000010ff */
[----:B---3--:R-:W-:-:S04]  /*2770*/  FADD R18, R18, 1 ;  /* 0x3f80000012127421 */ /* 0x008fc80000000000 */
[----:B------:R1:W-:Y:S02]  /*2780*/  STS.128 [R82], R4 ;  /* 0x0000000452007388 */ /* 0x0003e40000000c00 */
[----:B------:R-:W3:Y:S01]  /*2790*/  MUFU.RCP R18, R18 ;  /* 0x0000001200127308 */ /* 0x000ee20000001000 */
[----:B----4-:R-:W-:Y:S01]  /*27a0*/  FMUL R26, R53, R15 ;  /* 0x0000000f351a7220 */ /* 0x010fe20000400000 */
[----:B------:R-:W-:-:S03]  /*27b0*/  FMUL R15, R38, UR32 ;  /* 0x00000020260f7c20 */ /* 0x000fc60008400000 */
[----:B------:R-:W-:-:S03]  /*27c0*/  FMUL R26, R21, R26 ;  /* 0x0000001a151a7220 */ /* 0x000fc60000400000 */
[----:B------:R-:W-:Y:S01]  /*27d0*/  MUFU.RCP R38, R81 ;  /* 0x0000005100267308 */ /* 0x000fe20000001000 */
[----:B--2---:R-:W-:-:S07]  /*27e0*/  FADD R87, R87, 1 ;  /* 0x3f80000057577421 */ /* 0x004fce0000000000 */
[----:B------:R-:W-:Y:S01]  /*27f0*/  MUFU.EX2 R90, R90 ;  /* 0x0000005a005a7308 */ /* 0x000fe20000000800 */
[----:B---3--:R-:W-:-:S07]  /*2800*/  FMUL R18, R52, R18 ;  /* 0x0000001234127220 */ /* 0x008fce0000400000 */
[----:B------:R-:W2:Y:S01]  /*2810*/  MUFU.EX2 R89, R89 ;  /* 0x0000005900597308 */ /* 0x000ea20000000800 */
[----:B-1----:R-:W-:Y:S01]  /*2820*/  FMUL R4, R54, -1.4426950216293334961 ;  /* 0xbfb8aa3b36047820 */ /* 0x002fe20000400000 */
[----:B------:R-:W-:Y:S01]  /*2830*/  FMUL R82, R23, UR32 ;  /* 0x0000002017527c20 */ /* 0x000fe20008400000 */
[----:B------:R-:W-:-:S05]  /*2840*/  F2FP.BF16.F32.PACK_AB R6, R25, R83 ;  /* 0x000000531906723e */ /* 0x000fca00000010ff */
[----:B------:R-:W1:Y:S01]  /*2850*/  MUFU.EX2 R23, R4 ;  /* 0x0000000400177308 */ /* 0x000e620000000800 */
[----:B------:R-:W-:Y:S02]  /*2860*/  F2FP.BF16.F32.PACK_AB R7, R27, R85 ;  /* 0x000000551b07723e */ /* 0x000fe400000010ff */
[----:B------:R-:W-:Y:S01]  /*2870*/  F2FP.BF16.F32.PACK_AB R5, R82, R22 ;  /* 0x000000165205723e */ /* 0x000fe200000010ff */
[----:B--2---:R-:W-:Y:S01]  /*2880*/  FADD R89, R89, 1 ;  /* 0x3f80000059597421 */ /* 0x004fe20000000000 */
[----:B-1----:R-:W-:Y:S01]  /*2890*/  FADD R23, R23, 1 ;  /* 0x3f80000017177421 */ /* 0x002fe20000000000 */
[----:B------:R-:W-:Y:S01]  /*28a0*/  F2FP.BF16.F32.PACK_AB R4, R21, R20 ;  /* 0x000000141504723e */ /* 0x000fe200000010ff */
[----:B------:R-:W-:Y:S02]  /*28b0*/  FMUL R21, R15, -1.4426950216293334961 ;  /* 0xbfb8aa3b0f157820 */ /* 0x000fe40000400000 */
[----:B------:R-:W1:Y:S02]  /*28c0*/  MUFU.RCP R91, R23 ;  /* 0x00000017005b7308 */ /* 0x000e640000001000 */
[----:B------:R2:W-:Y:S06]  /*28d0*/  STS.128 [R24], R4 ;  /* 0x0000000418007388 */ /* 0x0005ec0000000c00 */
[----:B------:R-:W3:Y:S01]  /*28e0*/  MUFU.EX2 R21, R21 ;  /* 0x0000001500157308 */ /* 0x000ee20000000800 */
[----:B-1----:R-:W-:Y:S01]  /*28f0*/  FMUL R91, R54, R91 ;  /* 0x0000005b365b7220 */ /* 0x002fe20000400000 */
[----:B------:R-:W-:-:S06]  /*2900*/  FMUL R23, R39, -1.4426950216293334961 ;  /* 0xbfb8aa3b27177820 */ /* 0x000fcc0000400000 */
[----:B------:R-:W1:Y:S01]  /*2910*/  MUFU.EX2 R23, R23 ;  /* 0x0000001700177308 */ /* 0x000e620000000800 */
[----:B---3--:R-:W-:-:S07]  /*2920*/  FADD R21, R21, 1 ;  /* 0x3f80000015157421 */ /* 0x008fce0000000000 */
[----:B------:R-:W3:Y:S01]  /*2930*/  MUFU.RCP R21, R21 ;  /* 0x0000001500157308 */ /* 0x000ee20000001000 */
[----:B--2---:R-:W-:Y:S01]  /*2940*/  FMUL R4, R45, -1.4426950216293334961 ;  /* 0xbfb8aa3b2d047820 */ /* 0x004fe20000400000 */
[----:B------:R-:W-:Y:S01]  /*2950*/  FMUL R24, R20, R18 ;  /* 0x0000001214187220 */ /* 0x000fe20000400000 */
[----:B------:R-:W-:Y:S01]  /*2960*/  FMUL R20, R36, UR32 ;  /* 0x0000002024147c20 */ /* 0x000fe20008400000 */
[----:B------:R-:W-:Y:S01]  /*2970*/  FMUL R36, R22, R91 ;  /* 0x0000005b16247220 */ /* 0x000fe20000400000 */
[----:B------:R-:W-:Y:S01]  /*2980*/  FADD R22, R86, 1 ;  /* 0x3f80000056167421 */ /* 0x000fe20000000000 */
[----:B------:R-:W-:Y:S01]  /*2990*/  FMUL R6, R47, -1.4426950216293334961 ;  /* 0xbfb8aa3b2f067820 */ /* 0x000fe20000400000 */
[----:B------:R-:W-:Y:S01]  /*29a0*/  FMUL R18, R37, UR32 ;  /* 0x0000002025127c20 */ /* 0x000fe20008400000 */
[----:B------:R-:W2:Y:S01]  /*29b0*/  MUFU.EX2 R4, R4 ;  /* 0x0000000400047308 */ /* 0x000ea20000000800 */
[----:B------:R-:W-:Y:S01]  /*29c0*/  FMUL R37, R55, R38 ;  /* 0x0000002637257220 */ /* 0x000fe20000400000 */
[----:B------:R-:W-:Y:S01]  /*29d0*/  FMUL R5, R44, -1.4426950216293334961 ;  /* 0xbfb8aa3b2c057820 */ /* 0x000fe20000400000 */
[----:B------:R-:W-:Y:S01]  /*29e0*/  FMUL R7, R46, -1.4426950216293334961 ;  /* 0xbfb8aa3b2e077820 */ /* 0x000fe20000400000 */
[----:B------:R-:W-:Y:S01]  /*29f0*/  FMUL R91, R20, -1.4426950216293334961 ;  /* 0xbfb8aa3b145b7820 */ /* 0x000fe20000400000 */
[----:B-1----:R-:W-:Y:S01]  /*2a00*/  FADD R23, R23, 1 ;  /* 0x3f80000017177421 */ /* 0x002fe20000000000 */
[----:B------:R-:W-:Y:S01]  /*2a10*/  FMUL R81, R18, -1.4426950216293334961 ;  /* 0xbfb8aa3b12517820 */ /* 0x000fe20000400000 */
[----:B------:R-:W-:Y:S01]  /*2a20*/  FMUL R37, R82, R37 ;  /* 0x0000002552257220 */ /* 0x000fe20000400000 */
[----:B------:R-:W1:Y:S01]  /*2a30*/  MUFU.RCP R22, R22 ;  /* 0x0000001600167308 */ /* 0x000e620000001000 */
[----:B---3--:R-:W-:Y:S01]  /*2a40*/  FMUL R21, R15, R21 ;  /* 0x000000150f157220 */ /* 0x008fe20000400000 */
[----:B------:R-:W-:-:S06]  /*2a50*/  FMUL R82, R41, -1.4426950216293334961 ;  /* 0xbfb8aa3b29527820 */ /* 0x000fcc0000400000 */
[----:B------:R-:W3:Y:S01]  /*2a60*/  MUFU.EX2 R6, R6 ;  /* 0x0000000600067308 */ /* 0x000ee20000000800 */
[----:B--2---:R-:W-:-:S07]  /*2a70*/  FADD R4, R4, 1 ;  /* 0x3f80000004047421 */ /* 0x004fce0000000000 */
[----:B------:R-:W2:Y:S01]  /*2a80*/  MUFU.RCP R86, R84 ;  /* 0x0000005400567308 */ /* 0x000ea20000001000 */
[----:B-1----:R-:W-:-:S04]  /*2a90*/  FMUL R22, R56, R22 ;  /* 0x0000001638167220 */ /* 0x002fc80000400000 */
[----:B------:R-:W-:Y:S01]  /*2aa0*/  FMUL R38, R83, R22 ;  /* 0x0000001653267220 */ /* 0x000fe20000400000 */
[----:B------:R-:W-:Y:S01]  /*2ab0*/  FMUL R83, R42, UR32 ;  /* 0x000000202a537c20 */ /* 0x000fe20008400000 */
[----:B------:R-:W-:Y:S01]  /*2ac0*/  FMUL R22, R40, UR32 ;  /* 0x0000002028167c20 */ /* 0x000fe20008400000 */
[----:B------:R-:W1:Y:S01]  /*2ad0*/  MUFU.RCP R84, R4 ;  /* 0x0000000400547308 */ /* 0x000e620000001000 */
[----:B---3--:R-:W-:-:S07]  /*2ae0*/  FADD R6, R6, 1 ;  /* 0x3f80000006067421 */ /* 0x008fce0000000000 */
[----:B------:R-:W3:Y:S01]  /*2af0*/  MUFU.EX2 R5, R5 ;  /* 0x0000000500057308 */ /* 0x000ee20000000800 */
[----:B--2---:R-:W-:-:S04]  /*2b00*/  FMUL R86, R57, R86 ;  /* 0x0000005639567220 */ /* 0x004fc80000400000 */
[----:B------:R-:W-:Y:S01]  /*2b10*/  FMUL R25, R25, R86 ;  /* 0x0000005619197220 */ /* 0x000fe20000400000 */
[----:B------:R-:W-:Y:S02]  /*2b20*/  FMUL R86, R58, UR32 ;  /* 0x000000203a567c20 */ /* 0x000fe40008400000 */
[----:B------:R-:W2:Y:S01]  /*2b30*/  MUFU.EX2 R7, R7 ;  /* 0x0000000700077308 */ /* 0x000ea20000000800 */
[----:B-1----:R-:W-:Y:S01]  /*2b40*/  FMUL R42, R45, R84 ;  /* 0x000000542d2a7220 */ /* 0x002fe20000400000 */
[----:B------:R-:W-:Y:S01]  /*2b50*/  FMUL R84, R59, UR32 ;  /* 0x000000203b547c20 */ /* 0x000fe20008400000 */
[----:B------:R-:W-:Y:S02]  /*2b60*/  FMUL R4, R22, -1.4426950216293334961 ;  /* 0xbfb8aa3b16047820 */ /* 0x000fe40000400000 */
[----:B------:R-:W-:Y:S01]  /*2b70*/  FMUL R42, R13, R42 ;  /* 0x0000002a0d2a7220 */ /* 0x000fe20000400000 */
[----:B------:R-:W-:Y:S02]  /*2b80*/  FMUL R13, R86, -1.4426950216293334961 ;  /* 0xbfb8aa3b560d7820 */ /* 0x000fe40000400000 */
[----:B------:R-:W1:Y:S01]  /*2b90*/  MUFU.RCP R59, R6 ;  /* 0x00000006003b7308 */ /* 0x000e620000001000 */
[----:B---3--:R-:W-:-:S07]  /*2ba0*/  FADD R5, R5, 1 ;  /* 0x3f80000005057421 */ /* 0x008fce0000000000 */
[----:B------:R-:W-:Y:S01]  /*2bb0*/  MUFU.EX2 R91, R91 ;  /* 0x0000005b005b7308 */ /* 0x000fe20000000800 */
[----:B--2---:R-:W-:Y:S01]  /*2bc0*/  FADD R40, R7, 1 ;  /* 0x3f80000007287421 */ /* 0x004fe20000000000 */
[----:B------:R-:W-:-:S06]  /*2bd0*/  FMUL R7, R43, UR32 ;  /* 0x000000202b077c20 */ /* 0x000fcc0008400000 */
[----:B------:R-:W2:Y:S01]  /*2be0*/  MUFU.RCP R5, R5 ;  /* 0x0000000500057308 */ /* 0x000ea20000001000 */
[----:B-1----:R-:W-:Y:S01]  /*2bf0*/  FMUL R58, R47, R59 ;  /* 0x0000003b2f3a7220 */ /* 0x002fe20000400000 */
[----:B------:R-:W-:-:S03]  /*2c00*/  FMUL R6, R84, -1.4426950216293334961 ;  /* 0xbfb8aa3b54067820 */ /* 0x000fc60000400000 */
[----:B------:R-:W-:Y:S01]  /*2c10*/  FMUL R58, R79, R58 ;  /* 0x0000003a4f3a7220 */ /* 0x000fe20000400000 */
[----:B------:R-:W-:Y:S02]  /*2c20*/  FADD R79, R90, 1 ;  /* 0x3f8000005a4f7421 */ /* 0x000fe40000000000 */
[----:B------:R-:W1:Y:S08]  /*2c30*/  MUFU.RCP R59, R88 ;  /* 0x00000058003b7308 */ /* 0x000e700000001000 */
[----:B------:R3:W4:Y:S01]  /*2c40*/  MUFU.RCP R88, R87 ;  /* 0x0000005700587308 */ /* 0x0007220000001000 */
[----:B--2---:R-:W-:-:S07]  /*2c50*/  FMUL R5, R44, R5 ;  /* 0x000000052c057220 */ /* 0x004fce0000400000 */
[----:B------:R-:W2:Y:S01]  /*2c60*/  MUFU.RCP R79, R79 ;  /* 0x0000004f004f7308 */ /* 0x000ea20000001000 */
[----:B-1----:R-:W-:-:S04]  /*2c70*/  FMUL R59, R48, R59 ;  /* 0x0000003b303b7220 */ /* 0x002fc80000400000 */
[----:B------:R-:W-:-:S03]  /*2c80*/  FMUL R59, R16, R59 ;  /* 0x0000003b103b7220 */ /* 0x000fc60000400000 */
[----:B------:R-:W-:Y:S01]  /*2c90*/  MUFU.RCP R23, R23 ;  /* 0x0000001700177308 */ /* 0x000fe20000001000 */
[----:B---3--:R-:W-:Y:S01]  /*2ca0*/  FMUL R87, R60, UR32 ;  /* 0x000000203c577c20 */ /* 0x008fe20008400000 */
[----:B----4-:R-:W-:-:S03]  /*2cb0*/  FMUL R60, R49, R88 ;  /* 0x00000058313c7220 */ /* 0x010fc60000400000 */
[----:B------:R-:W-:Y:S01]  /*2cc0*/  FMUL R16, R87, -1.4426950216293334961 ;  /* 0xbfb8aa3b57107820 */ /* 0x000fe20000400000 */
[----:B------:R-:W-:Y:S01]  /*2cd0*/  FMUL R60, R17, R60 ;  /* 0x0000003c113c7220 */ /* 0x000fe20000400000 */
[----:B------:R-:W-:Y:S01]  /*2ce0*/  FMUL R17, R63, UR32 ;  /* 0x000000203f117c20 */ /* 0x000fe20008400000 */
[----:B------:R-:W1:Y:S01]  /*2cf0*/  MUFU.RCP R88, R89 ;  /* 0x0000005900587308 */ /* 0x000e620000001000 */
[----:B--2---:R-:W-:-:S04]  /*2d00*/  FMUL R79, R50, R79 ;  /* 0x0000004f324f7220 */ /* 0x004fc80000400000 */
[----:B------:R-:W-:Y:S01]  /*2d10*/  FMUL R79, R80, R79 ;  /* 0x0000004f504f7220 */ /* 0x000fe20000400000 */
[----:B------:R-:W-:Y:S02]  /*2d20*/  FADD R80, R91, 1 ;  /* 0x3f8000005b507421 */ /* 0x000fe40000000000 */
[----:B------:R2:W3:Y:S08]  /*2d30*/  MUFU.RCP R43, R40 ;  /* 0x00000028002b7308 */ /* 0x0004f00000001000 */
[----:B------:R-:W4:Y:S01]  /*2d40*/  MUFU.EX2 R4, R4 ;  /* 0x0000000400047308 */ /* 0x000f220000000800 */
[----:B-1----:R-:W-:Y:S01]  /*2d50*/  FMUL R63, R51, R88 ;  /* 0x00000058333f7220 */ /* 0x002fe20000400000 */
[----:B------:R-:W-:-:S03]  /*2d60*/  FMUL R88, R17, -1.4426950216293334961 ;  /* 0xbfb8aa3b11587820 */ /* 0x000fc60000400000 */
[----:B------:R-:W-:Y:S01]  /*2d70*/  FMUL R63, R19, R63 ;  /* 0x0000003f133f7220 */ /* 0x000fe20000400000 */
[----:B------:R-:W-:Y:S01]  /*2d80*/  FMUL R19, R62, UR32 ;  /* 0x000000203e137c20 */ /* 0x000fe20008400000 */
[----:B------:R-:W-:Y:S01]  /*2d90*/  FMUL R62, R76, R21 ;  /* 0x000000154c3e7220 */ /* 0x000fe20000400000 */
[----:B------:R-:W1:Y:S01]  /*2da0*/  MUFU.RCP R80, R80 ;  /* 0x0000005000507308 */ /* 0x000e620000001000 */
[----:B--2---:R-:W-:Y:S01]  /*2db0*/  FMUL R40, R12, R5 ;  /* 0x000000050c287220 */ /* 0x004fe20000400000 */
[----:B------:R-:W-:Y:S01]  /*2dc0*/  FMUL R12, R83, -1.4426950216293334961 ;  /* 0xbfb8aa3b530c7820 */ /* 0x000fe20000400000 */
[----:B------:R-:W-:Y:S01]  /*2dd0*/  FMUL R5, R7, -1.4426950216293334961 ;  /* 0xbfb8aa3b07057820 */ /* 0x000fe20000400000 */
[----:B------:R-:W-:Y:S01]  /*2de0*/  FMUL R21, R65, UR32 ;  /* 0x0000002041157c20 */ /* 0x000fe20008400000 */
[----:B------:R-:W-:Y:S01]  /*2df0*/  FMUL R65, R39, R23 ;  /* 0x0000001727417220 */ /* 0x000fe20000400000 */
[----:B---3--:R-:W-:Y:S01]  /*2e00*/  FMUL R43, R46, R43 ;  /* 0x0000002b2e2b7220 */ /* 0x008fe20000400000 */
[----:B------:R-:W-:Y:S01]  /*2e10*/  FMUL R23, R64, UR32 ;  /* 0x0000002040177c20 */ /* 0x000fe20008400000 */
[----:B------:R-:W-:Y:S01]  /*2e20*/  MUFU.EX2 R13, R13 ;  /* 0x0000000d000d7308 */ /* 0x000fe20000000800 */
[----:B----4-:R-:W-:Y:S01]  /*2e30*/  FADD R4, R4, 1 ;  /* 0x3f80000004047421 */ /* 0x010fe20000000000 */
[----:B------:R-:W-:Y:S01]  /*2e40*/  FMUL R64, R75, R65 ;  /* 0x000000414b407220 */ /* 0x000fe20000400000 */
[----:B------:R-:W-:Y:S01]  /*2e50*/  FMUL R43, R14, R43 ;  /* 0x0000002b0e2b7220 */ /* 0x000fe20000400000 */
[----:B------:R-:W-:Y:S01]  /*2e60*/  FMUL R93, R19, -1.4426950216293334961 ;  /* 0xbfb8aa3b135d7820 */ /* 0x000fe20000400000 */
[----:B------:R-:W-:Y:S01]  /*2e70*/  FMUL R75, R67, UR32 ;  /* 0x00000020434b7c20 */ /* 0x000fe20008400000 */
[----:B------:R-:W-:Y:S01]  /*2e80*/  FMUL R14, R61, -1.4426950216293334961 ;  /* 0xbfb8aa3b3d0e7820 */ /* 0x000fe20000400000 */
[----:B------:R-:W-:Y:S01]  /*2e90*/  FMUL R90, R21, -1.4426950216293334961 ;  /* 0xbfb8aa3b155a7820 */ /* 0x000fe20000400000 */
[----:B------:R-:W2:Y:S01]  /*2ea0*/  MUFU.EX2 R81, R81 ;  /* 0x0000005100517308 */ /* 0x000ea20000000800 */
[----:B-1----:R-:W-:Y:S01]  /*2eb0*/  FMUL R65, R20, R80 ;  /* 0x0000005014417220 */ /* 0x002fe20000400000 */
[----:B------:R-:W-:Y:S01]  /*2ec0*/  FMUL R80, R66, UR32 ;  /* 0x0000002042507c20 */ /* 0x000fe20008400000 */
[----:B------:R-:W-:Y:S01]  /*2ed0*/  FMUL R92, R23, -1.4426950216293334961 ;  /* 0xbfb8aa3b175c7820 */ /* 0x000fe20000400000 */
[----:B------:R-:W-:Y:S01]  /*2ee0*/  FMUL R91, R75, -1.4426950216293334961 ;  /* 0xbfb8aa3b4b5b7820 */ /* 0x000fe20000400000 */
[----:B------:R-:W-:Y:S01]  /*2ef0*/  FMUL R65, R78, R65 ;  /* 0x000000414e417220 */ /* 0x000fe20000400000 */
[----:B------:R-:W-:Y:S01]  /*2f00*/  FMUL R89, R80, -1.4426950216293334961 ;  /* 0xbfb8aa3b50597820 */ /* 0x000fe20000400000 */
[----:B------:R-:W-:Y:S01]  /*2f10*/  F2FP.BF16.F32.PACK_AB R40, R42, R40 ;  /* 0x000000282a28723e */ /* 0x000fe200000010ff */
[----:B------:R-:W1:Y:S01]  /*2f20*/  MUFU.EX2 R12, R12 ;  /* 0x0000000c000c7308 */ /* 0x000e620000000800 */
[----:B------:R-:W-:-:S07]  /*2f30*/  F2FP.BF16.F32.PACK_AB R42, R60, R59 ;  /* 0x0000003b3c2a723e */ /* 0x000fce00000010ff */
[----:B------:R-:W3:Y:S01]  /*2f40*/  MUFU.EX2 R5, R5 ;  /* 0x0000000500057308 */ /* 0x000ee20000000800 */
[----:B--2---:R-:W-:-:S07]  /*2f50*/  FADD R66, R81, 1 ;  /* 0x3f80000051427421 */ /* 0x004fce0000000000 */
[----:B------:R2:W4:Y:S01]  /*2f60*/  MUFU.RCP R67, R4 ;  /* 0x0000000400437308 */ /* 0x0005220000001000 */
[----:B-1----:R-:W-:-:S07]  /*2f70*/  FADD R12, R12, 1 ;  /* 0x3f8000000c0c7421 */ /* 0x002fce0000000000 */
[----:B------:R-:W1:Y:S01]  /*2f80*/  MUFU.EX2 R6, R6 ;  /* 0x0000000600067308 */ /* 0x000e620000000800 */
[----:B---3--:R-:W-:-:S07]  /*2f90*/  FADD R5, R5, 1 ;  /* 0x3f80000005057421 */ /* 0x008fce0000000000 */
[----:B------:R-:W3:Y:S01]  /*2fa0*/  MUFU.EX2 R93, R93 ;  /* 0x0000005d005d7308 */ /* 0x000ee20000000800 */
[----:B--2---:R-:W-:Y:S01]  /*2fb0*/  FADD R4, R13, 1 ;  /* 0x3f8000000d047421 */ /* 0x004fe20000000000 */
[----:B----4-:R-:W-:Y:S01]  /*2fc0*/  FMUL R67, R22, R67 ;  /* 0x0000004316437220 */ /* 0x010fe20000400000 */
[----:B------:R-:W-:-:S03]  /*2fd0*/  F2FP.BF16.F32.PACK_AB R13, R55, R54 ;  /* 0x00000036370d723e */ /* 0x000fc600000010ff */
[----:B------:R-:W-:Y:S01]  /*2fe0*/  FMUL R67, R8, R67 ;  /* 0x0000004308437220 */ /* 0x000fe20000400000 */
[----:B------:R-:W-:Y:S01]  /*2ff0*/  F2FP.BF16.F32.PACK_AB R8, R45, R44 ;  /* 0x0000002c2d08723e */ /* 0x000fe200000010ff */
[----:B------:R-:W2:Y:S01]  /*3000*/  MUFU.EX2 R14, R14 ;  /* 0x0000000e000e7308 */ /* 0x000ea20000000800 */
[----:B-1----:R-:W-:-:S07]  /*3010*/  FADD R6, R6, 1 ;  /* 0x3f80000006067421 */ /* 0x002fce0000000000 */
[----:B------:R-:W1:Y:S01]  /*3020*/  MUFU.EX2 R16, R16 ;  /* 0x0000001000107308 */ /* 0x000e620000000800 */
[----:B---3--:R-:W-:-:S07]  /*3030*/  FADD R81, R93, 1 ;  /* 0x3f8000005d517421 */ /* 0x008fce0000000000 */
[----:B------:R-:W3:Y:S01]  /*3040*/  MUFU.EX2 R90, R90 ;  /* 0x0000005a005a7308 */ /* 0x000ee20000000800 */
[----:B--2---:R-:W-:-:S07]  /*3050*/  FADD R14, R14, 1 ;  /* 0x3f8000000e0e7421 */ /* 0x004fce0000000000 */
[----:B------:R-:W2:Y:S01]  /*3060*/  MUFU.EX2 R92, R92 ;  /* 0x0000005c005c7308 */ /* 0x000ea20000000800 */
[----:B-1----:R-:W-:-:S07]  /*3070*/  FADD R16, R16, 1 ;  /* 0x3f80000010107421 */ /* 0x002fce0000000000 */
[----:B------:R-:W1:Y:S01]  /*3080*/  MUFU.EX2 R88, R88 ;  /* 0x0000005800587308 */ /* 0x000e620000000800 */
[----:B---3--:R-:W-:-:S07]  /*3090*/  FADD R90, R90, 1 ;  /* 0x3f8000005a5a7421 */ /* 0x008fce0000000000 */
[----:B------:R-:W3:Y:S01]  /*30a0*/  MUFU.RCP R4, R4 ;  /* 0x0000000400047308 */ /* 0x000ee20000001000 */
[----:B--2---:R-:W-:-:S07]  /*30b0*/  FADD R92, R92, 1 ;  /* 0x3f8000005c5c7421 */ /* 0x004fce0000000000 */
[----:B------:R-:W2:Y:S01]  /*30c0*/  MUFU.EX2 R82, R82 ;  /* 0x0000005200527308 */ /* 0x000ea20000000800 */
[----:B-1----:R-:W-:-:S07]  /*30d0*/  FADD R88, R88, 1 ;  /* 0x3f80000058587421 */ /* 0x002fce0000000000 */
[----:B------:R-:W1:Y:S01]  /*30e0*/  MUFU.RCP R66, R66 ;  /* 0x0000004200427308 */ /* 0x000e620000001000 */
[----:B---3--:R-:W-:-:S04]  /*30f0*/  FMUL R4, R86, R4 ;  /* 0x0000000456047220 */ /* 0x008fc80000400000 */
[----:B------:R-:W-:Y:S01]  /*3100*/  FMUL R85, R85, R4 ;  /* 0x0000000455557220 */ /* 0x000fe20000400000 */
[----:B------:R-:W-:Y:S02]  /*3110*/  F2FP.BF16.F32.PACK_AB R4, R18, R20 ;  /* 0x000000141204723e */ /* 0x000fe400000010ff */
[----:B------:R-:W3:Y:S01]  /*3120*/  MUFU.EX2 R89, R89 ;  /* 0x0000005900597308 */ /* 0x000ee20000000800 */
[----:B--2---:R-:W-:-:S07]  /*3130*/  FADD R76, R82, 1 ;  /* 0x3f800000524c7421 */ /* 0x004fce0000000000 */
[----:B------:R-:W2:Y:S01]  /*3140*/  MUFU.RCP R12, R12 ;  /* 0x0000000c000c7308 */ /* 0x000ea20000001000 */
[----:B-1----:R-:W-:Y:S01]  /*3150*/  FMUL R66, R18, R66 ;  /* 0x0000004212427220 */ /* 0x002fe20000400000 */
[----:B------:R-:W-:-:S03]  /*3160*/  F2FP.BF16.F32.PACK_AB R18, R21, R23 ;  /* 0x000000171512723e */ /* 0x000fc600000010ff */
[----:B------:R-:W-:-:S03]  /*3170*/  FMUL R66, R77, R66 ;  /* 0x000000424d427220 */ /* 0x000fc60000400000 */
[----:B------:R-:W1:Y:S01]  /*3180*/  MUFU.EX2 R91, R91 ;  /* 0x0000005b005b7308 */ /* 0x000e620000000800 */
[----:B---3--:R-:W-:-:S07]  /*3190*/  FADD R89, R89, 1 ;  /* 0x3f80000059597421 */ /* 0x008fce0000000000 */
[----:B------:R-:W3:Y:S01]  /*31a0*/  MUFU.RCP R5, R5 ;  /* 0x0000000500057308 */ /* 0x000ee20000001000 */
[----:B--2---:R-:W-:-:S04]  /*31b0*/  FMUL R12, R83, R12 ;  /* 0x0000000c530c7220 */ /* 0x004fc80000400000 */
[----:B------:R-:W-:Y:S01]  /*31c0*/  FMUL R77, R10, R12 ;  /* 0x0000000c0a4d7220 */ /* 0x000fe20000400000 */
[----:B------:R-:W-:Y:S02]  /*31d0*/  F2FP.BF16.F32.PACK_AB R12, R53, R52 ;  /* 0x00000034350c723e */ /* 0x000fe400000010ff */
[----:B------:R-:W2:Y:S01]  /*31e0*/  MUFU.RCP R6, R6 ;  /* 0x0000000600067308 */ /* 0x000ea20000001000 */
[----:B-1----:R-:W-:Y:S01]  /*31f0*/  FADD R91, R91, 1 ;  /* 0x3f8000005b5b7421 */ /* 0x002fe20000000000 */
[----:B------:R-:W-:-:S06]  /*3200*/  F2FP.BF16.F32.PACK_AB R10, R49, R48 ;  /* 0x00000030310a723e */ /* 0x000fcc00000010ff */
[----:B------:R-:W1:Y:S01]  /*3210*/  MUFU.RCP R82, R14 ;  /* 0x0000000e00527308 */ /* 0x000e620000001000 */
[C---:B---3--:R-:W-:Y:S01]  /*3220*/  FMUL R5, R7.reuse, R5 ;  /* 0x0000000507057220 */ /* 0x048fe20000400000 */
[----:B------:R-:W-:-:S03]  /*3230*/  F2FP.BF16.F32.PACK_AB R7, R7, R83 ;  /* 0x000000530707723e */ /* 0x000fc600000010ff */
[----:B------:R-:W-:Y:S01]  /*3240*/  FMUL R78, R11, R5 ;  /* 0x000000050b4e7220 */ /* 0x000fe20000400000 */
[----:B------:R-:W-:Y:S02]  /*3250*/  F2FP.BF16.F32.PACK_AB R5, R39, R15 ;  /* 0x0000000f2705723e */ /* 0x000fe400000010ff */
[----:B------:R-:W3:Y:S01]  /*3260*/  MUFU.RCP R81, R81 ;  /* 0x0000005100517308 */ /* 0x000ee20000001000 */
[C---:B--2---:R-:W-:Y:S01]  /*3270*/  FMUL R6, R84.reuse, R6 ;  /* 0x0000000654067220 */ /* 0x044fe20000400000 */
[----:B------:R-:W-:Y:S02]  /*3280*/  F2FP.BF16.F32.PACK_AB R11, R51, R50 ;  /* 0x00000032330b723e */ /* 0x000fe400000010ff */
[----:B------:R-:W-:Y:S01]  /*3290*/  F2FP.BF16.F32.PACK_AB R15, R84, R86 ;  /* 0x00000056540f723e */ /* 0x000fe200000010ff */
[----:B------:R-:W-:Y:S01]  /*32a0*/  FMUL R27, R27, R6 ;  /* 0x000000061b1b7220 */ /* 0x000fe20000400000 */
[----:B------:R-:W-:Y:S02]  /*32b0*/  F2FP.BF16.F32.PACK_AB R6, R41, R22 ;  /* 0x000000162906723e */ /* 0x000fe400000010ff */
[----:B------:R-:W2:Y:S01]  /*32c0*/  MUFU.RCP R16, R16 ;  /* 0x0000001000107308 */ /* 0x000ea20000001000 */
[----:B-1----:R-:W-:Y:S01]  /*32d0*/  FMUL R39, R61, R82 ;  /* 0x000000523d277220 */ /* 0x002fe20000400000 */
[----:B------:R-:W-:-:S02]  /*32e0*/  F2FP.BF16.F32.PACK_AB R22, R33, R32 ;  /* 0x000000202116723e */ /* 0x000fc400000010ff */
[----:B------:R-:W-:Y:S01]  /*32f0*/  F2FP.BF16.F32.PACK_AB R14, R57, R56 ;  /* 0x00000038390e723e */ /* 0x000fe200000010ff */
[----:B------:R-:W-:-:S03]  /*3300*/  FMUL R39, R29, R39 ;  /* 0x000000271d277220 */ /* 0x000fc60000400000 */
[----:B------:R-:W1:Y:S01]  /*3310*/  MUFU.RCP R92, R92 ;  /* 0x0000005c005c7308 */ /* 0x000e620000001000 */
[----:B---3--:R-:W-:-:S07]  /*3320*/  FMUL R81, R19, R81 ;  /* 0x0000005113517220 */ /* 0x008fce0000400000 */
[----:B------:R-:W3:Y:S01]  /*3330*/  MUFU.RCP R90, R90 ;  /* 0x0000005a005a7308 */ /* 0x000ee20000001000 */
[----:B--2---:R-:W-:Y:S01]  /*3340*/  FMUL R44, R87, R16 ;  /* 0x00000010572c7220 */ /* 0x004fe20000400000 */
[----:B------:R-:W-:-:S03]  /*3350*/  F2FP.BF16.F32.PACK_AB R16, R61, R87 ;  /* 0x000000573d10723e */ /* 0x000fc600000010ff */
[----:B------:R-:W-:-:S03]  /*3360*/  FMUL R44, R28, R44 ;  /* 0x0000002c1c2c7220 */ /* 0x000fc60000400000 */
[----:B------:R-:W2:Y:S01]  /*3370*/  MUFU.RCP R88, R88 ;  /* 0x0000005800587308 */ /* 0x000ea20000001000 */
[----:B-1----:R-:W-:-:S07]  /*3380*/  FMUL R92, R23, R92 ;  /* 0x0000005c175c7220 */ /* 0x002fce0000400000 */
[----:B------:R-:W1:Y:S01]  /*3390*/  MUFU.RCP R20, R89 ;  /* 0x0000005900147308 */ /* 0x000e620000001000 */
[----:B---3--:R-:W-:Y:S01]  /*33a0*/  FMUL R90, R21, R90 ;  /* 0x0000005a155a7220 */ /* 0x008fe20000400000 */
[----:B------:R-:W-:-:S06]  /*33b0*/  F2FP.BF16.F32.PACK_AB R21, R31, R30 ;  /* 0x0000001e1f15723e */ /* 0x000fcc00000010ff */
[----:B------:R-:W3:Y:S01]  /*33c0*/  MUFU.RCP R76, R76 ;  /* 0x0000004c004c7308 */ /* 0x000ee20000001000 */
[C---:B--2---:R-:W-:Y:S01]  /*33d0*/  FMUL R88, R17.reuse, R88 ;  /* 0x0000005811587220 */ /* 0x044fe20000400000 */
[----:B------:R-:W-:Y:S02]  /*33e0*/  F2FP.BF16.F32.PACK_AB R17, R17, R19 ;  /* 0x000000131111723e */ /* 0x000fe400000010ff */
[----:B------:R-:W-:-:S04]  /*33f0*/  F2FP.BF16.F32.PACK_AB R19, R75, R80 ;  /* 0x000000504b13723e */ /* 0x000fc800000010ff */
[----:B------:R-:W2:Y:S01]  /*3400*/  MUFU.RCP R52, R91 ;  /* 0x0000005b00347308 */ /* 0x000ea20000001000 */
[----:B-1----:R-:W-:Y:S01]  /*3410*/  FMUL R23, R80, R20 ;  /* 0x0000001450177220 */ /* 0x002fe20000400000 */
[----:B------:R-:W-:Y:S01]  /*3420*/  F2FP.BF16.F32.PACK_AB R20, R29, R28 ;  /* 0x0000001c1d14723e */ /* 0x000fe200000010ff */
[----:B------:R-:W-:Y:S01]  /*3430*/  FMUL R29, R30, R81 ;  /* 0x000000511e1d7220 */ /* 0x000fe20000400000 */
[----:B------:R-:W-:Y:S01]  /*3440*/  FMUL R30, R33, R90 ;  /* 0x0000005a211e7220 */ /* 0x000fe20000400000 */
[----:B------:R-:W-:Y:S01]  /*3450*/  FMUL R28, R31, R88 ;  /* 0x000000581f1c7220 */ /* 0x000fe20000400000 */
[----:B------:R-:W-:Y:S01]  /*3460*/  FMUL R33, R34, R23 ;  /* 0x0000001722217220 */ /* 0x000fe20000400000 */
[----:B------:R-:W-:Y:S01]  /*3470*/  FMUL R31, R32, R92 ;  /* 0x0000005c201f7220 */ /* 0x000fe20000400000 */
[----:B------:R-:W-:Y:S01]  /*3480*/  F2FP.BF16.F32.PACK_AB R23, R35, R34 ;  /* 0x000000222317723e */ /* 0x000fe200000010ff */
[----:B---3--:R-:W-:Y:S01]  /*3490*/  FMUL R76, R41, R76 ;  /* 0x0000004c294c7220 */ /* 0x008fe20000400000 */
[----:B------:R-:W-:-:S03]  /*34a0*/  MOV R41, UR8 ;  /* 0x0000000800297c02 */ /* 0x000fc60008000f00 */
[----:B------:R-:W-:Y:S01]  /*34b0*/  FMUL R76, R9, R76 ;  /* 0x0000004c094c7220 */ /* 0x000fe20000400000 */
[----:B------:R-:W-:Y:S01]  /*34c0*/  LEA R45, R41, R2, 0xd ;  /* 0x00000002292d7211 */ /* 0x000fe200078e68ff */
[----:B------:R-:W-:Y:S01]  /*34d0*/  STS.128 [R74], R20 ;  /* 0x000000144a007388 */ /* 0x000fe20000000c00 */
[----:B------:R-:W-:Y:S01]  /*34e0*/  F2FP.BF16.F32.PACK_AB R9, R47, R46 ;  /* 0x0000002e2f09723e */ /* 0x000fe200000010ff */
[----:B--2---:R-:W-:Y:S01]  /*34f0*/  FMUL R52, R75, R52 ;  /* 0x000000344b347220 */ /* 0x004fe20000400000 */
[----:B------:R-:W-:Y:S01]  /*3500*/  LEA R34, R41, R68, 0xd ;  /* 0x0000004429227211 */ /* 0x000fe200078e68ff */
[----:B------:R1:W-:Y:S02]  /*3510*/  STS.128 [R45], R4 ;  /* 0x000000042d007388 */ /* 0x0003e40000000c00 */
[----:B------:R-:W-:Y:S01]  /*3520*/  FMUL R32, R35, R52 ;  /* 0x0000003423207220 */ /* 0x000fe20000400000 */
[C---:B------:R-:W-:Y:S02]  /*3530*/  LEA R35, R41.reuse, R3, 0xd ;  /* 0x0000000329237211 */ /* 0x040fe400078e68ff */
[----:B------:R-:W-:-:S03]  /*3540*/  LEA R41, R41, R69, 0xd ;  /* 0x0000004529297211 */ /* 0x000fc600078e68ff */
[----:B------:R2:W-:Y:S04]  /*3550*/  STS.128 [R35], R8 ;  /* 0x0000000823007388 */ /* 0x0005e80000000c00 */
[----:B------:R-:W-:Y:S04]  /*3560*/  STS.128 [R34], R12 ;  /* 0x0000000c22007388 */ /* 0x000fe80000000c00 */
[----:B------:R3:W-:Y:S01]  /*3570*/  STS.128 [R41], R16 ;  /* 0x0000001029007388 */ /* 0x0007e20000000c00 */
[----:B-1----:R-:W-:Y:S02]  /*3580*/  F2FP.BF16.F32.PACK_AB R4, R26, R24 ;  /* 0x000000181a04723e */ /* 0x002fe400000010ff */
[----:B------:R-:W-:-:S02]  /*3590*/  F2FP.BF16.F32.PACK_AB R5, R37, R36 ;  /* 0x000000242505723e */ /* 0x000fc400000010ff */
[----:B------:R-:W-:Y:S02]  /*35a0*/  F2FP.BF16.F32.PACK_AB R6, R25, R38 ;  /* 0x000000261906723e */ /* 0x000fe400000010ff */
[----:B------:R-:W-:Y:S02]  /*35b0*/  F2FP.BF16.F32.PACK_AB R7, R27, R85 ;  /* 0x000000551b07723e */ /* 0x000fe400000010ff */
[----:B--2---:R-:W-:Y:S02]  /*35c0*/  F2FP.BF16.F32.PACK_AB R9, R64, R62 ;  /* 0x0000003e4009723e */ /* 0x004fe400000010ff */
[----:B------:R-:W-:Y:S02]  /*35d0*/  F2FP.BF16.F32.PACK_AB R8, R66, R65 ;  /* 0x000000414208723e */ /* 0x000fe400000010ff */
[----:B------:R-:W-:Y:S02]  /*35e0*/  F2FP.BF16.F32.PACK_AB R10, R76, R67 ;  /* 0x000000434c0a723e */ /* 0x000fe400000010ff */
[----:B------:R-:W-:-:S02]  /*35f0*/  F2FP.BF16.F32.PACK_AB R11, R78, R77 ;  /* 0x0000004d4e0b723e */ /* 0x000fc400000010ff */
[----:B---3--:R-:W-:Y:S02]  /*3600*/  MOV R16, UR4 ;  /* 0x0000000400107c02 */ /* 0x008fe40008000f00 */
[----:B------:R-:W-:Y:S02]  /*3610*/  F2FP.BF16.F32.PACK_AB R41, R58, R43 ;  /* 0x0000002b3a29723e */ /* 0x000fe400000010ff */
[C---:B------:R-:W-:Y:S02]  /*3620*/  LEA R18, R16.reuse, R70, 0xd ;  /* 0x0000004610127211 */ /* 0x040fe400078e68ff */
[----:B------:R-:W-:Y:S02]  /*3630*/  F2FP.BF16.F32.PACK_AB R43, R63, R79 ;  /* 0x0000004f3f2b723e */ /* 0x000fe400000010ff */
[C---:B------:R-:W-:Y:S01]  /*3640*/  LEA R17, R16.reuse, R71, 0xd ;  /* 0x0000004710117211 */ /* 0x040fe200078e68ff */
[----:B------:R1:W-:Y:S01]  /*3650*/  STS.128 [R18], R8 ;  /* 0x0000000812007388 */ /* 0x0003e20000000c00 */
[----:B------:R-:W-:-:S02]  /*3660*/  LEA R19, R16, R72, 0xd ;  /* 0x0000004810137211 */ /* 0x000fc400078e68ff */
[----:B------:R-:W-:Y:S01]  /*3670*/  F2FP.BF16.F32.PACK_AB R12, R39, R44 ;  /* 0x0000002c270c723e */ /* 0x000fe200000010ff */
[----:B------:R1:W-:Y:S01]  /*3680*/  STS.128 [R17], R40 ;  /* 0x0000002811007388 */ /* 0x0003e20000000c00 */
[----:B------:R-:W-:Y:S02]  /*3690*/  F2FP.BF16.F32.PACK_AB R13, R28, R29 ;  /* 0x0000001d1c0d723e */ /* 0x000fe400000010ff */
[----:B------:R-:W-:Y:S01]  /*36a0*/  F2FP.BF16.F32.PACK_AB R14, R30, R31 ;  /* 0x0000001f1e0e723e */ /* 0x000fe200000010ff */
[----:B------:R1:W-:Y:S01]  /*36b0*/  STS.128 [R19], R4 ;  /* 0x0000000413007388 */ /* 0x0003e20000000c00 */
[----:B------:R-:W-:Y:S02]  /*36c0*/  F2FP.BF16.F32.PACK_AB R15, R32, R33 ;  /* 0x00000021200f723e */ /* 0x000fe400000010ff */
[----:B------:R-:W-:-:S05]  /*36d0*/  LEA R16, R16, R73, 0xd ;  /* 0x0000004910107211 */ /* 0x000fca00078e68ff */
[----:B------:R1:W-:Y:S01]  /*36e0*/  STS.128 [R16], R12 ;  /* 0x0000000c10007388 */ /* 0x0003e20000000c00 */
[----:B------:R2:W-:Y:S06]  /*36f0*/  MEMBAR.ALL.CTA ;  /* 0x0000000000007992 */ /* 0x0005ec0000008000 */
[----:B--2---:R-:W2:Y:S02]  /*3700*/  FENCE.VIEW.ASYNC.S ;  /* 0x00000000000073c6 */ /* 0x004ea40000000000 */
[----:B--2---:R-:W-:Y:S06]  /*3710*/  BAR.SYNC.DEFER_BLOCKING 0x1, 0x80 ;  /* 0x0042000000007b1d */ /* 0x004fec0000010000 */
[----:B------:R-:W-:Y:S05]  /*3720*/  BRA.U UP0, `(.L_x_37) ;  /* 0x0000000100447547 */ /* 0x000fea000b800000 */
[----:B------:R-:W-:Y:S02]  /*3730*/  USHF.L.U32 UR12, UR12, 0xc, URZ ;  /* 0x0000000c0c0c7899 */ /* 0x000fe400080006ff */
[----:B------:R-:W-:Y:S02]  /*3740*/  USHF.L.U32 UR8, UR8, 0xc, URZ ;  /* 0x0000000c08087899 */ /* 0x000fe400080006ff */
[----:B------:R-:W-:Y:S02]  /*3750*/  USHF.L.U32 UR4, UR4, 0xc, URZ ;  /* 0x0000000c04047899 */ /* 0x000fe400080006ff */
[----:B------:R-:W-:Y:S02]  /*3760*/  UIADD3 UR12, UPT, UPT, UR12, UR12, URZ ;  /* 0x0000000c0c0c7290 */ /* 0x000fe4000fffe0ff */
[----:B------:R-:W-:Y:S02]  /*3770*/  UIADD3 UR8, UPT, UPT, UR8, UR8, URZ ;  /* 0x0000000808087290 */ /* 0x000fe4000fffe0ff */
[----:B------:R-:W-:-:S02]  /*3780*/  UIADD3 UR4, UPT, UPT, UR29, UR4, UR4 ;  /* 0x000000041d047290 */ /* 0x000fc4000fffe004 */
[----:B------:R-:W-:Y:S02]  /*3790*/  UIADD3 UR12, UPT, UPT, UR12, 0x400, UR29 ;  /* 0x000004000c0c7890 */ /* 0x000fe4000fffe01d */
[----:B------:R-:W-:Y:S02]  /*37a0*/  UIADD3 UR9, UPT, UPT, UR13, 0x20, URZ ;  /* 0x000000200d097890 */ /* 0x000fe4000fffe0ff */
[----:B------:R-:W-:Y:S02]  /*37b0*/  UIADD3 UR8, UPT, UPT, UR8, 0x400, UR29 ;  /* 0x0000040008087890 */ /* 0x000fe4000fffe01d */
[----:B------:R-:W-:Y:S01]  /*37c0*/  UIADD3 UR4, UPT, UPT, UR4, 0x8400, URZ ;  /* 0x0000840004047890 */ /* 0x000fe2000fffe0ff */
[----:B------:R-:W-:Y:S01]  /*37d0*/  UMOV UR10, UR14 ;  /* 0x0000000e000a7c82 */ /* 0x000fe20008000000 */
[----:B------:R-:W-:Y:S01]  /*37e0*/  UMOV UR6, UR14 ;  /* 0x0000000e00067c82 */ /* 0x000fe20008000000 */
[----:B------:R2:W-:Y:S04]  /*37f0*/  UTMASTG.2D [UR12], [UR40], desc[URZ] ;  /* 0x0000ff0c280073b5 */ /* 0x0005e80008009000 */
[----:B------:R2:W-:Y:S02]  /*3800*/  UTMASTG.2D [UR8], [UR40], desc[URZ] ;  /* 0x0000ff08280073b5 */ /* 0x0005e40008009000 */
[----:B------:R2:W-:Y:S01]  /*3810*/  UTMASTG.2D [UR4], [UR38], desc[URZ] ;  /* 0x0000ff04260073b5 */ /* 0x0005e20008009000 */
[----:B------:R0:W-:Y:S01]  /*3820*/  UTMACMDFLUSH ;  /* 0x00000000000079b7 */ /* 0x0001e20000000000 */
[----:B--2---:R-:W-:-:S04]  /*3830*/  DEPBAR.LE SB0, 0x3 ;  /* 0x000080c00000791a */ /* 0x004fc80000000000 */
.L_x_37:
[----:B------:R-:W-:Y:S01]  /*3840*/  BAR.SYNC.DEFER_BLOCKING 0x1, 0x80 ;  /* 0x0042000000007b1d */ /* 0x000fe20000010000 */
[----:B------:R-:W-:Y:S02]  /*3850*/  UIADD3 UR6, UPT, UPT, UR34, -0x1, URZ ;  /* 0xffffffff22067890 */ /* 0x000fe4000fffe0ff */
[----:B------:R-:W-:Y:S02]  /*3860*/  UIADD3 UR4, UPT, UPT, UR34, 0x2, URZ ;  /* 0x0000000222047890 */ /* 0x000fe4000fffe0ff */
[----:B------:R-:W-:Y:S02]  /*3870*/  UISETP.GE.U32.AND UP0, UPT, UR6, 0x6, UPT ;  /* 0x000000060600788c */ /* 0x000fe4000bf06070 */
[----:B------:R-:W-:Y:S02]  /*3880*/  UIADD3 UR36, UPT, UPT, UR36, 0x40, URZ ;  /* 0x0000004024247890 */ /* 0x000fe4000fffe0ff */
[----:B------:R-:W-:Y:S02]  /*3890*/  UIADD3 UR35, UPT, UPT, UR35, 0x1, URZ ;  /* 0x0000000123237890 */ /* 0x000fe4000fffe0ff */
[----:B------:R-:W-:-:S02]  /*38a0*/  UIADD3 UR33, UPT, UPT, UR33, 0x2, URZ ;  /* 0x0000000221217890 */ /* 0x000fc4000fffe0ff */
[----:B------:R-:W-:Y:S02]  /*38b0*/  UIADD3 UR5, UPT, UPT, UR5, 0x20, URZ ;  /* 0x0000002005057890 */ /* 0x000fe4000fffe0ff */
[----:B------:R-:W-:Y:S01]  /*38c0*/  UIADD3 UR13, UPT, UPT, UR13, 0x40, URZ ;  /* 0x000000400d0d7890 */ /* 0x000fe2000fffe0ff */
[----:B------:R-:W-:Y:S01]  /*38d0*/  UMOV UR34, UR4 ;  /* 0x0000000400227c82 */ /* 0x000fe20008000000 */
[----:B------:R-:W-:Y:S10]  /*38e0*/  BRA.U !UP0, `(.L_x_38) ;  /* 0xffffffe908187547 */ /* 0x000ff4000b83ffff */
[----:B------:R-:W-:Y:S01]  /*38f0*/  NOP ;  /* 0x0000000000007918 */ /* 0x000fe20000000000 */
[----:B------:R-:W2:Y:S01]  /*3900*/  LDCU.64 UR4, c[0x0][0x5c0] ;  /* 0x0000b800ff0477ac */ /* 0x000ea20008000a00 */
[----:B------:R-:W-:Y:S01]  /*3910*/  UIADD3 UR27, UPT, UPT, UR26, UR27, URZ ;  /* 0x0000001b1a1b7290 */ /* 0x000fe2000fffe0ff */
[----:B------:R-:W-:Y:S01]  /*3920*/  ELECT P0, URZ, PT ;  /* 0x0000000000ff782f */ /* 0x000fe20003800000 */
[----:B------:R-:W-:Y:S02]  /*3930*/  UIADD3 UR23, UPT, UPT, UR23, 0x1, URZ ;  /* 0x0000000117177890 */ /* 0x000fe4000fffe0ff */
[----:B------:R-:W-:Y:S02]  /*3940*/  UIADD3 UR24, UPT, UPT, UR24, 0x1, URZ ;  /* 0x0000000118187890 */ /* 0x000fe4000fffe0ff */
[----:B------:R-:W-:-:S04]  /*3950*/  UISETP.NE.AND UP0, UPT, UR23, 0x2, UPT ;  /* 0x000000021700788c */ /* 0x000fc8000bf05270 */
[----:B------:R-:W-:Y:S02]  /*3960*/  USEL UR23, UR23, URZ, UP0 ;  /* 0x000000ff17177287 */ /* 0x000fe40008000000 */
[----:B--2---:R-:W-:Y:S02]  /*3970*/  UIMAD.WIDE.U32 UR8, UR27, UR5, URZ ;  /* 0x000000051b0872a5 */ /* 0x004fe4000f8e00ff */
[----:B-1----:R-:W-:Y:S01]  /*3980*/  @P0 IMAD.MOV.U32 R4, RZ, RZ, 0x1 ;  /* 0x00000001ff040424 */ /* 0x002fe200078e00ff */
[----:B------:R-:W1:Y:S03]  /*3990*/  LDCU UR5, c[0x0][0x5d0] ;  /* 0x0000ba00ff0577ac */ /* 0x000e660008000800 */
[----:B------:R2:W-:Y:S01]  /*39a0*/  @P0 SYNCS.ARRIVE.TRANS64.ART0 RZ, [UR22+0x40], R4 ;  /* 0x00004004ffff09a7 */ /* 0x0005e20008500016 */
        /* <DEDUP_REMOVED lines=10> */
[----:B------:R-:W-:-:S04]  /*3a50*/  UIADD3 UR6, UPT, UPT, UR9, UR6, URZ ;  /* 0x0000000609067290 */ /* 0x000fc8000fffe0ff */
[----:B------:R-:W-:-:S04]  /*3a60*/  USHF.R.U32.HI UR6, URZ, UR17, UR6 ;  /* 0x00000011ff067299 */ /* 0x000fc80008011606 */
[----:B-1----:R-:W-:-:S04]  /*3a70*/  UIMAD.WIDE.U32 UR8, UR6, UR5, URZ ;  /* 0x00000005060872a5 */ /* 0x002fc8000f8e00ff */
[----:B------:R-:W-:-:S04]  /*3a80*/  UIADD3 UR5, UPT, UPT, UR6, -UR9, URZ ;  /* 0x8000000906057290 */ /* 0x000fc8000fffe0ff */
[----:B------:R-:W-:-:S03]  /*3a90*/  USHF.R.U32.HI UR5, URZ, UR16, UR5 ;  /* 0x00000010ff057299 */ /* 0x000fc60008011605 */
[----:B------:R-:W1:Y:S01]  /*3aa0*/  LDCU UR8, c[0x0][0x5cc] ;  /* 0x0000b980ff0877ac */ /* 0x000e620008000800 */
[----:B------:R-:W-:-:S04]  /*3ab0*/  UIADD3 UR5, UPT, UPT, UR9, UR5, URZ ;  /* 0x0000000509057290 */ /* 0x000fc8000fffe0ff */
[----:B------:R-:W-:-:S04]  /*3ac0*/  USHF.R.U32.HI UR5, URZ, UR15, UR5 ;  /* 0x0000000fff057299 */ /* 0x000fc80008011605 */
[----:B------:R-:W-:-:S04]  /*3ad0*/  UIADD3 UR5, UPT, UPT, -UR5, URZ, URZ ;  /* 0x000000ff05057290 */ /* 0x000fc8000fffe1ff */
[----:B------:R-:W-:Y:S02]  /*3ae0*/  UIMAD UR5, UR4, UR5, UR6 ;  /* 0x00000005040572a4 */ /* 0x000fe4000f8e0206 */
[----:B------:R-:W-:Y:S02]  /*3af0*/  USEL UR4, URZ, 0x1, UP0 ;  /* 0x00000001ff047887 */ /* 0x000fe40008000000 */
[----:B------:R-:W-:Y:S02]  /*3b00*/  UISETP.GE.AND UP0, UPT, UR27, 0x100, UPT ;  /* 0x000001001b00788c */ /* 0x000fe4000bf06270 */
[----:B------:R-:W-:Y:S02]  /*3b10*/  UIADD3 UR6, UPT, UPT, -UR6, URZ, URZ ;  /* 0x000000ff06067290 */ /* 0x000fe4000fffe1ff */
[----:B------:R-:W-:Y:S02]  /*3b20*/  LOP3.LUT R0, R0, UR4, RZ, 0x3c, !PT ;  /* 0x0000000400007c12 */ /* 0x000fe4000f8e3cff */
[----:B-1----:R-:W-:-:S03]  /*3b30*/  UIMAD UR14, UR8, UR6, UR14 ;  /* 0x00000006080e72a4 */ /* 0x002fc6000f8e020e */
[----:B--2---:R-:W-:Y:S09]  /*3b40*/  BRA.U !UP0, `(.L_x_39) ;  /* 0xffffffe508347547 */ /* 0x004ff2000b83ffff */
.L_x_35:
[----:B------:R-:W-:-:S09]  /*3b50*/  UISETP.NE.AND UP0, UPT, UR21, URZ, UPT ;  /* 0x000000ff1500728c */ /* 0x000fd2000bf05270 */
[----:B------:R-:W-:Y:S05]  /*3b60*/  BRA.U UP0, `(.L_x_40) ;  /* 0x00000001001c7547 */ /* 0x000fea000b800000 */
[----:B------:R-:W1:Y:S01]  /*3b70*/  S2UR UR4, SR_CgaCtaId ;  /* 0x00000000000479c3 */ /* 0x000e620000008800 */
[----:B------:R-:W-:Y:S01]  /*3b80*/  ELECT P0, URZ, PT ;  /* 0x0000000000ff782f */ /* 0x000fe20003800000 */
[----:B------:R-:W-:Y:S01]  /*3b90*/  HFMA2 R0, -RZ, RZ, 0, 5.9604644775390625e-08 ;  /* 0x00000001ff007431 */ /* 0x000fe200000001ff */
[----:B------:R-:W-:-:S05]  /*3ba0*/  UMOV UR5, 0x40 ;  /* 0x0000004000057882 */ /* 0x000fca0000000000 */
[----:B------:R-:W-:Y:S01]  /*3bb0*/  UVIRTCOUNT.DEALLOC.SMPOOL 0x80 ;  /* 0x000000800000784c */ /* 0x000fe20000000000 */
[----:B-1----:R-:W-:-:S09]  /*3bc0*/  ULEA UR4, UR4, UR5, 0x18 ;  /* 0x0000000504047291 */ /* 0x002fd2000f8ec0ff */
[----:B------:R1:W-:Y:S03]  /*3bd0*/  @P0 STS.U8 [UR4], R0 ;  /* 0x00000000ff000988 */ /* 0x0003e60008000004 */
.L_x_40:
[----:B------:R-:W-:Y:S06]  /*3be0*/  BAR.SYNC.DEFER_BLOCKING 0x1, 0x80 ;  /* 0x0042000000007b1d */ /* 0x000fec0000010000 */
[----:B------:R-:W-:Y:S05]  /*3bf0*/  BRA.U UP0, `(.L_x_41) ;  /* 0x0000000100a07547 */ /* 0x000fea000b800000 */
[----:B------:R-:W2:Y:S01]  /*3c00*/  S2UR UR4, SR_CgaCtaId ;  /* 0x00000000000479c3 */ /* 0x000ea20000008800 */
[----:B------:R-:W-:Y:S01]  /*3c10*/  NOP ;  /* 0x0000000000007918 */ /* 0x000fe20000000000 */
[----:B------:R-:W-:Y:S01]  /*3c20*/  UMOV UR5, 0x50 ;  /* 0x0000005000057882 */ /* 0x000fe20000000000 */
[----:B------:R-:W-:Y:S01]  /*3c30*/  ULOP3.LUT UR9, UR28, 0xffff, URZ, 0xc0, !UPT ;  /* 0x0000ffff1c097892 */ /* 0x000fe2000f8ec0ff */
[----:B------:R-:W-:-:S03]  /*3c40*/  UMOV UR6, 0xffff ;  /* 0x0000ffff00067882 */ /* 0x000fc60000000000 */
[----:B------:R-:W-:-:S04]  /*3c50*/  USHF.R.U32.HI UR9, URZ, 0x5, UR9 ;  /* 0x00000005ff097899 */ /* 0x000fc80008011609 */
[----:B------:R-:W-:Y:S02]  /*3c60*/  UIADD3 UR8, UPT, UPT, UR9, 0x10, URZ ;  /* 0x0000001009087890 */ /* 0x000fe4000fffe0ff */
[----:B------:R-:W-:Y:S02]  /*3c70*/  USHF.L.U32 UR6, UR6, UR9, URZ ;  /* 0x0000000906067299 */ /* 0x000fe400080006ff */
[----:B--2---:R-:W-:-:S03]  /*3c80*/  ULEA UR4, UR4, UR5, 0x18 ;  /* 0x0000000504047291 */ /* 0x004fc6000f8ec0ff */
[----:B------:R-:W-:Y:S02]  /*3c90*/  UMOV UR5, 0x1 ;  /* 0x0000000100057882 */ /* 0x000fe40000000000 */
[----:B------:R-:W-:-:S04]  /*3ca0*/  USHF.L.U32 UR8, UR5, UR8, URZ ;  /* 0x0000000805087299 */ /* 0x000fc800080006ff */
[----:B-1----:R-:W1:Y:S01]  /*3cb0*/  LDS R0, [UR4] ;  /* 0x00000004ff007984 */ /* 0x002e620008000800 */
[----:B------:R-:W-:-:S04]  /*3cc0*/  ULOP3.LUT UR8, UR8, UR6, URZ, 0xfc, !UPT ;  /* 0x0000000608087292 */ /* 0x000fc8000f8efcff */
[----:B------:R-:W-:Y:S01]  /*3cd0*/  ULOP3.LUT UR6, UR8, 0xffff, URZ, 0xc0, !UPT ;  /* 0x0000ffff08067892 */ /* 0x000fe2000f8ec0ff */
[----:B-1----:R-:W-:-:S13]  /*3ce0*/  R2UR UR7, R0 ;  /* 0x00000000000772ca */ /* 0x002fda00000e0000 */
[----:B------:R-:W-:-:S04]  /*3cf0*/  ULOP3.LUT UR5, UR8, 0xffff, UR7, 0x80, !UPT ;  /* 0x0000ffff08057892 */ /* 0x000fc8000f8e8007 */
[----:B------:R-:W-:-:S09]  /*3d00*/  UISETP.NE.AND UP0, UPT, UR5, UR6, UPT ;  /* 0x000000060500728c */ /* 0x000fd2000bf05270 */
[----:B------:R-:W-:Y:S05]  /*3d10*/  BRA.U UP0, `(.L_x_42) ;  /* 0x00000001004c7547 */ /* 0x000fea000b800000 */
[----:B------:R-:W-:Y:S02]  /*3d20*/  USHF.R.U32.HI UR5, URZ, 0x10, UR8 ;  /* 0x00000010ff057899 */ /* 0x000fe40008011608 */
[----:B------:R-:W-:-:S04]  /*3d30*/  USHF.R.U32.HI UR6, URZ, 0x10, UR7 ;  /* 0x00000010ff067899 */ /* 0x000fc80008011607 */
[----:B------:R-:W-:-:S04]  /*3d40*/  ULOP3.LUT UR6, UR6, UR5, URZ, 0xc0, !UPT ;  /* 0x0000000506067292 */ /* 0x000fc8000f8ec0ff */
[----:B------:R-:W-:-:S09]  /*3d50*/  UISETP.NE.AND UP0, UPT, UR6, UR5, UPT ;  /* 0x000000050600728c */ /* 0x000fd2000bf05270 */
[----:B------:R-:W-:Y:S05]  /*3d60*/  BRA.U UP0, `(.L_x_43) ;  /* 0x00000001002c7547 */ /* 0x000fea000b800000 */
[----:B------:R-:W1:Y:S01]  /*3d70*/  S2R R2, SR_LANEID ;  /* 0x0000000000027919 */ /* 0x000e620000000000 */
[----:B------:R-:W-:Y:S01]  /*3d80*/  ULOP3.LUT UR8, URZ, UR8, URZ, 0x33, !UPT ;  /* 0x00000008ff087292 */ /* 0x000fe2000f8e33ff */
[----:B------:R-:W-:Y:S02]  /*3d90*/  VOTEU.ANY UR6, UPT, PT ;  /* 0x0000000000067886 */ /* 0x000fe400038e0100 */
[----:B------:R-:W-:-:S03]  /*3da0*/  UFLO.U32 UR6, UR6 ;  /* 0x00000006000672bd */ /* 0x000fc600080e0000 */
[----:B------:R-:W-:-:S04]  /*3db0*/  IMAD.U32 R0, RZ, RZ, UR8 ;  /* 0x00000008ff007e24 */ /* 0x000fc8000f8e00ff */
[----:B------:R-:W2:Y:S02]  /*3dc0*/  REDUX UR5, R0 ;  /* 0x00000000000573c4 */ /* 0x000ea40000000000 */
[----:B------:R3:W-:Y:S01]  /*3dd0*/  UTCATOMSWS.AND URZ, UR8 ;  /* 0x0000000800ff79e3 */ /* 0x0007e20008000000 */
[----:B-1----:R-:W-:Y:S02]  /*3de0*/  ISETP.EQ.U32.AND P0, PT, R2, UR6, PT ;  /* 0x0000000602007c0c */ /* 0x002fe4000bf02070 */
[----:B--2---:R-:W-:-:S11]  /*3df0*/  MOV R0, UR5 ;  /* 0x0000000500007c02 */ /* 0x004fd60008000f00 */
[----:B------:R3:W-:Y:S01]  /*3e00*/  @P0 ATOMS.AND RZ, [UR4], R0 ;  /* 0x00000000ffff098c */ /* 0x0007e2000a800004 */
[----:B------:R-:W-:Y:S05]  /*3e10*/  BRA `(.L_x_44) ;  /* 0x0000000000147947 */ /* 0x000fea0003800000 */
.L_x_43:
[----:B------:R-:W-:Y:S02]  /*3e20*/  MOV R2, 0x3e40 ;  /* 0x00003e4000027802 */ /* 0x000fe40000000f00 */
[----:B------:R-:W-:Y:S05]  /*3e30*/  CALL.REL.NOINC `($__internal_0_$__cuda_sm10x_tcgen05_guardrail_trap_col_being_dealloced_not_returned_by_alloc) ;  /* 0x0000000000cc7944 */ /* 0x000fea0003c00000 */
[----:B------:R-:W-:Y:S05]  /*3e40*/  BRA `(.L_x_44) ;  /* 0x0000000000087947 */ /* 0x000fea0003800000 */
.L_x_42:
[----:B------:R-:W-:Y:S02]  /*3e50*/  MOV R2, 0x3e70 ;  /* 0x00003e7000027802 */ /* 0x000fe40000000f00 */
[----:B------:R-:W-:Y:S05]  /*3e60*/  CALL.REL.NOINC `($__internal_2_$__cuda_sm10x_tcgen05_guardrail_trap_unallocated_columns_being_dealloced) ;  /* 0x0000000000d87944 */ /* 0x000fea0003c00000 */
.L_x_44:
[----:B------:R-:W-:Y:S01]  /*3e70*/  NOP ;  /* 0x0000000000007918 */ /* 0x000fe20000000000 */
.L_x_41:
[----:B------:R-:W-:-:S04]  /*3e80*/  DEPBAR.LE SB0, 0x0 ;  /* 0x000080000000791a */ /* 0x000fc80000000000 */
[----:B---3--:R-:W-:Y:S05]  /*3e90*/  EXIT ;  /* 0x000000000000794d */ /* 0x008fea0003800000 */
.L_x_18:
[----:B------:R-:W-:Y:S02]  /*3ea0*/  MOV R4, UR24 ;  /* 0x0000001800047c02 */ /* 0x000fe40008000f00 */
[----:B------:R-:W-:Y:S02]  /*3eb0*/  MOV R5, UR24 ;  /* 0x0000001800057c02 */ /* 0x000fe40008000f00 */
[----:B------:R-:W-:-:S07]  /*3ec0*/  MOV R0, UR9 ;  /* 0x0000000900007c02 */ /* 0x000fce0008000f00 */
.L_x_45:
[----:B-1----:R1:W2:Y:S02]  /*3ed0*/  SYNCS.PHASECHK.TRANS64.TRYWAIT P0, [R0+URZ+0x18], R5 ;  /* 0x00001805000075a7 */ /* 0x0022a400080011ff */
[----:B--2---:R-:W-:Y:S05]  /*3ee0*/  @!P0 NANOSLEEP.SYNCS 0x989680 ;  /* 0x009896800000895d */ /* 0x004fea0003900000 */
[----:B------:R-:W2:Y:S02]  /*3ef0*/  @!P0 SYNCS.PHASECHK.TRANS64 P0, [R0+URZ+0x18], R5 ;  /* 0x00001805000085a7 */ /* 0x000ea400080010ff */
[----:B--2---:R-:W-:Y:S05]  /*3f00*/  @!P0 BRA `(.L_x_45) ;  /* 0xfffffffc00f08947 */ /* 0x004fea000383ffff */
[----:B------:R-:W-:Y:S05]  /*3f10*/  BRA `(.L_x_17) ;  /* 0xffffffcc00147947 */ /* 0x000fea000383ffff */
.L_x_21:
[----:B------:R-:W-:Y:S02]  /*3f20*/  MOV R4, UR7 ;  /* 0x0000000700047c02 */ /* 0x000fe40008000f00 */
[----:B------:R-:W-:Y:S02]  /*3f30*/  MOV R5, UR7 ;  /* 0x0000000700057c02 */ /* 0x000fe40008000f00 */
[----:B------:R-:W-:-:S07]  /*3f40*/  MOV R0, UR5 ;  /* 0x0000000500007c02 */ /* 0x000fce0008000f00 */
.L_x_46:
[----:B-1----:R1:W5:Y:S02]  /*3f50*/  SYNCS.PHASECHK.TRANS64.TRYWAIT P0, [R0+URZ+0x18], R5 ;  /* 0x00001805000075a7 */ /* 0x00236400080011ff */
[----:B-----5:R-:W-:Y:S05]  /*3f60*/  @!P0 NANOSLEEP.SYNCS 0x989680 ;  /* 0x009896800000895d */ /* 0x020fea0003900000 */
[----:B------:R-:W5:Y:S02]  /*3f70*/  @!P0 SYNCS.PHASECHK.TRANS64 P0, [R0+URZ+0x18], R5 ;  /* 0x00001805000085a7 */ /* 0x000f6400080010ff */
[----:B-----5:R-:W-:Y:S05]  /*3f80*/  @!P0 BRA `(.L_x_46) ;  /* 0xfffffffc00f08947 */ /* 0x020fea000383ffff */
[----:B------:R-:W-:Y:S05]  /*3f90*/  BRA `(.L_x_47) ;  /* 0xffffffcc00f07947 */ /* 0x000fea000383ffff */
.L_x_24:
[----:B------:R-:W-:Y:S02]  /*3fa0*/  MOV R0, UR7 ;  /* 0x0000000700007c02 */ /* 0x000fe40008000f00 */
[-C--:B------:R-:W-:Y:S02]  /*3fb0*/  MOV R6, R2.reuse ;  /* 0x0000000200067202 */ /* 0x080fe40000000f00 */
[----:B------:R-:W-:-:S07]  /*3fc0*/  MOV R7, R2 ;  /* 0x0000000200077202 */ /* 0x000fce0000000f00 */
.L_x_48:
[----:B-1----:R1:W4:Y:S02]  /*3fd0*/  SYNCS.PHASECHK.TRANS64.TRYWAIT P0, [R0+URZ+0x40], R7 ;  /* 0x00004007000075a7 */ /* 0x00232400080011ff */
[----:B----4-:R-:W-:Y:S05]  /*3fe0*/  @!P0 NANOSLEEP.SYNCS 0x989680 ;  /* 0x009896800000895d */ /* 0x010fea0003900000 */
[----:B------:R-:W4:Y:S02]  /*3ff0*/  @!P0 SYNCS.PHASECHK.TRANS64 P0, [R0+URZ+0x40], R7 ;  /* 0x00004007000085a7 */ /* 0x000f2400080010ff */
[----:B----4-:R-:W-:Y:S05]  /*4000*/  @!P0 BRA `(.L_x_48) ;  /* 0xfffffffc00f08947 */ /* 0x010fea000383ffff */
[----:B------:R-:W-:Y:S05]  /*4010*/  BRA `(.L_x_49) ;  /* 0xffffffd000bc7947 */ /* 0x000fea000383ffff */
.L_x_26:
[----:B------:R-:W-:Y:S02]  /*4020*/  MOV R6, UR13 ;  /* 0x0000000d00067c02 */ /* 0x000fe40008000f00 */
[----:B------:R-:W-:Y:S02]  /*4030*/  MOV R7, UR13 ;  /* 0x0000000d00077c02 */ /* 0x000fe40008000f00 */
[----:B------:R-:W-:Y:S07]  /*4040*/  MOV R0, UR5 ;  /* 0x0000000500007c02 */ /* 0x000fee0008000f00 */
.L_x_50:
[----:B-1----:R1:W4:Y:S02]  /*4050*/  SYNCS.PHASECHK.TRANS64.TRYWAIT P1, [R0+URZ], R7 ;  /* 0x00000007000075a7 */ /* 0x00232400080211ff */
[----:B----4-:R-:W-:Y:S05]  /*4060*/  @!P1 NANOSLEEP.SYNCS 0x989680 ;  /* 0x009896800000995d */ /* 0x010fea0003900000 */
[----:B------:R-:W4:Y:S02]  /*4070*/  @!P1 SYNCS.PHASECHK.TRANS64 P1, [R0+URZ], R7 ;  /* 0x00000007000095a7 */ /* 0x000f2400080210ff */
[----:B----4-:R-:W-:Y:S05]  /*4080*/  @!P1 BRA `(.L_x_50) ;  /* 0xfffffffc00f09947 */ /* 0x010fea000383ffff */
[----:B------:R-:W-:Y:S05]  /*4090*/  BRA `(.L_x_25) ;  /* 0xffffffd400007947 */ /* 0x000fea000383ffff */
.L_x_29:
[----:B------:R-:W-:-:S07]  /*40a0*/  MOV R5, R4 ;  /* 0x0000000400057202 */ /* 0x000fce0000000f00 */
.L_x_51:
[----:B-1----:R1:W4:Y:S02]  /*40b0*/  SYNCS.PHASECHK.TRANS64.TRYWAIT P0, [R0+URZ+0x40], R5 ;  /* 0x00004005000075a7 */ /* 0x00232400080011ff */
[----:B----4-:R-:W-:Y:S05]  /*40c0*/  @!P0 NANOSLEEP.SYNCS 0x989680 ;  /* 0x009896800000895d */ /* 0x010fea0003900000 */
[----:B------:R-:W4:Y:S02]  /*40d0*/  @!P0 SYNCS.PHASECHK.TRANS64 P0, [R0+URZ+0x40], R5 ;  /* 0x00004005000085a7 */ /* 0x000f2400080010ff */
[----:B----4-:R-:W-:Y:S05]  /*40e0*/  @!P0 BRA `(.L_x_51) ;  /* 0xfffffffc00f08947 */ /* 0x010fea000383ffff */
[----:B------:R-:W-:Y:S05]  /*40f0*/  BRA `(.L_x_22) ;  /* 0xffffffd400ac7947 */ /* 0x000fea000383ffff */
.L_x_36:
[----:B------:R-:W-:Y:S02]  /*4100*/  MOV R4, UR22 ;  /* 0x0000001600047c02 */ /* 0x000fe40008000f00 */
[----:B------:R-:W-:-:S07]  /*4110*/  MOV R7, R6 ;  /* 0x0000000600077202 */ /* 0x000fce0000000f00 */
.L_x_52:
[----:B-1----:R1:W2:Y:S02]  /*4120*/  SYNCS.PHASECHK.TRANS64.TRYWAIT P0, [R4+URZ+0x30], R7 ;  /* 0x00003007040075a7 */ /* 0x0022a400080011ff */
[----:B--2---:R-:W-:Y:S05]  /*4130*/  @!P0 NANOSLEEP.SYNCS 0x989680 ;  /* 0x009896800000895d */ /* 0x004fea0003900000 */
[----:B------:R-:W2:Y:S02]  /*4140*/  @!P0 SYNCS.PHASECHK.TRANS64 P0, [R4+URZ+0x30], R7 ;  /* 0x00003007040085a7 */ /* 0x000ea400080010ff */
[----:B--2---:R-:W-:Y:S05]  /*4150*/  @!P0 BRA `(.L_x_52) ;  /* 0xfffffffc00f08947 */ /* 0x004fea000383ffff */
[----:B------:R-:W-:Y:S05]  /*4160*/  BRA `(.L_x_53) ;  /* 0xffffffdc00f07947 */ /* 0x000fea000383ffff */
        .weak           $__internal_0_$__cuda_sm10x_tcgen05_guardrail_trap_col_being_dealloced_not_returned_by_alloc
        .type           $__internal_0_$__cuda_sm10x_tcgen05_guardrail_trap_col_being_dealloced_not_returned_by_alloc,@function
        .size           $__internal_0_$__cuda_sm10x_tcgen05_guardrail_trap_col_being_dealloced_not_returned_by_alloc,($__internal_1_$__cuda_sm10x_tcgen05_guardrail_trap_phase_invalid_during_alloc - $__internal_0_$__cuda_sm10x_tcgen05_guardrail_trap_col_being_dealloced_not_returned_by_alloc)
$__internal_0_$__cuda_sm10x_tcgen05_guardrail_trap_col_being_dealloced_not_returned_by_alloc:
[----:B------:R-:W-:Y:S05]  /*4170*/  BPT.TRAP 0x1 ;  /* 0x000000040000795c */ /* 0x000fea0000300000 */
[----:B------:R-:W-:-:S04]  /*4180*/  HFMA2 R3, -RZ, RZ, 0, 0 ;  /* 0x00000000ff037431 */ /* 0x000fc800000001ff */
[----:B------:R-:W-:Y:S05]  /*4190*/  RET.REL.NODEC R2 `(kernel_cutlass_kernel_cudnngemm_swigludense_gemm_persistent_swigluPersistentDenseGemmKernel_object_at__TiledMMA_ThrLayoutVMNK11110000_PermutationMNK____MMAAtom_ThrID10_ShapeMNK12825632_TV_0) ;  /* 0xffffffbc02987950 */ /* 0x000fea0003c3ffff */
        .weak           $__internal_1_$__cuda_sm10x_tcgen05_guardrail_trap_phase_invalid_during_alloc
        .type           $__internal_1_$__cuda_sm10x_tcgen05_guardrail_trap_phase_invalid_during_alloc,@function
        .size           $__internal_1_$__cuda_sm10x_tcgen05_guardrail_trap_phase_invalid_during_alloc,($__internal_2_$__cuda_sm10x_tcgen05_guardrail_trap_unallocated_columns_being_dealloced - $__internal_1_$__cuda_sm10x_tcgen05_guardrail_trap_phase_invalid_during_alloc)
$__internal_1_$__cuda_sm10x_tcgen05_guardrail_trap_phase_invalid_during_alloc:
[----:B------:R-:W-:Y:S05]  /*41a0*/  BPT.TRAP 0x1 ;  /* 0x000000040000795c */ /* 0x000fea0000300000 */
[----:B------:R-:W-:-:S04]  /*41b0*/  MOV R5, 0x0 ;  /* 0x0000000000057802 */ /* 0x000fc80000000f00 */
[----:B------:R-:W-:Y:S05]  /*41c0*/  RET.REL.NODEC R4 `(kernel_cutlass_kernel_cudnngemm_swigludense_gemm_persistent_swigluPersistentDenseGemmKernel_object_at__TiledMMA_ThrLayoutVMNK11110000_PermutationMNK____MMAAtom_ThrID10_ShapeMNK12825632_TV_0) ;  /* 0xffffffbc048c7950 */ /* 0x000fea0003c3ffff */
        .weak           $__internal_2_$__cuda_sm10x_tcgen05_guardrail_trap_unallocated_columns_being_dealloced
        .type           $__internal_2_$__cuda_sm10x_tcgen05_guardrail_trap_unallocated_columns_being_dealloced,@function
        .size           $__internal_2_$__cuda_sm10x_tcgen05_guardrail_trap_unallocated_columns_being_dealloced,(.L_x_57 - $__internal_2_$__cuda_sm10x_tcgen05_guardrail_trap_unallocated_columns_being_dealloced)
$__internal_2_$__cuda_sm10x_tcgen05_guardrail_trap_unallocated_columns_being_dealloced:
[----:B------:R-:W-:Y:S05]  /*41d0*/  BPT.TRAP 0x1 ;  /* 0x000000040000795c */ /* 0x000fea0000300000 */
[----:B------:R-:W-:-:S04]  /*41e0*/  HFMA2 R3, -RZ, RZ, 0, 0 ;  /* 0x00000000ff037431 */ /* 0x000fc800000001ff */
[----:B------:R-:W-:Y:S05]  /*41f0*/  RET.REL.NODEC R2 `(kernel_cutlass_kernel_cudnngemm_swigludense_gemm_persistent_swigluPersistentDenseGemmKernel_object_at__TiledMMA_ThrLayoutVMNK11110000_PermutationMNK____MMAAtom_ThrID10_ShapeMNK12825632_TV_0) ;  /* 0xffffffbc02807950 */ /* 0x000fea0003c3ffff */
.L_x_54:
[----:B------:R-:W-:-:S00]  /*4200*/  BRA `(.L_x_54) ;  /* 0xfffffffc00fc7947 */ /* 0x000fc0000383ffff */
[----:B------:R-:W-:-:S00]  /*4210*/  NOP ;  /* 0x0000000000007918 */ /* 0x000fc00000000000 */
        /* <DEDUP_REMOVED lines=14> */
.L_x_57:


//--------------------- .nv.shared.kernel_cutlass_kernel_cudnngemm_swigludense_gemm_persistent_swigluPersistentDenseGemmKernel_object_at__TiledMMA_ThrLayoutVMNK11110000_PermutationMNK____MMAAtom_ThrID10_ShapeMNK12825632_TV_0 --------------------------
	.section	.nv.shared.kernel_cutlass_kernel_cudnngemm_swigludense_gemm_persistent_swigluPersistentDenseGemmKernel_object_at__TiledMMA_ThrLayoutVMNK11110000_PermutationMNK____MMAAtom_ThrID10_ShapeMNK12825632_TV_0,"aw",@nobits
	.sectionflags	@""
	.align	1024
	.zero		1024


//--------------------- .nv.shared.reserved.0     --------------------------
	.section	.nv.shared.reserved.0,"aw",@nobits
	.align	8
	.weak		__nv_reservedSMEM_offset_0_alias
	.size		__nv_reservedSMEM_offset_0_alias, 0, 64
	.other		__nv_reservedSMEM_offset_0_alias,@"STO_CUDA_RESERVED_SHARED STV_DEFAULT"
__nv_reservedSMEM_offset_0_alias:
	.zero		0
.nv.shared.reserved.0:
	.zero		64
	.weak		__nv_reservedSMEM_allocation_phase
	.type		__nv_reservedSMEM_allocation_phase,@object
	.size		__nv_reservedSMEM_allocation_phase,(.L_0 - __nv_reservedSMEM_allocation_phase)
__nv_reservedSMEM_allocation_phase:
	.zero		1
.L_0:
	.zero		7
	.weak		__nv_reservedSMEM_devtool_atexit_pc
	.type		__nv_reservedSMEM_devtool_atexit_pc,@object
	.size		__nv_reservedSMEM_devtool_atexit_pc,(__nv_reservedSMEM_allocation_mask - __nv_reservedSMEM_devtool_atexit_pc)
__nv_reservedSMEM_devtool_atexit_pc:
	.zero		8
	.weak		__nv_reservedSMEM_allocation_mask
	.type		__nv_reservedSMEM_allocation_mask,@object
	.size		__nv_reservedSMEM_allocation_mask,(.L_2 - __nv_reservedSMEM_allocation_mask)
__nv_reservedSMEM_allocation_mask:
	.zero		4
.L_2:


//--------------------- .nv.constant0.kernel_cutlass_kernel_cudnngemm_swigludense_gemm_persistent_swigluPersistentDenseGemmKernel_object_at__TiledMMA_ThrLayoutVMNK11110000_PermutationMNK____MMAAtom_ThrID10_ShapeMNK12825632_TV_0 --------------------------
	.section	.nv.constant0.kernel_cutlass_kernel_cudnngemm_swigludense_gemm_persistent_swigluPersistentDenseGemmKernel_object_at__TiledMMA_ThrLayoutVMNK11110000_PermutationMNK____MMAAtom_ThrID10_ShapeMNK12825632_TV_0,"a",@progbits
	.sectionflags	@""
	.align	4
.nv.constant0.kernel_cutlass_kernel_cudnngemm_swigludense_gemm_persistent_swigluPersistentDenseGemmKernel_object_at__TiledMMA_ThrLayoutVMNK11110000_PermutationMNK____MMAAtom_ThrID10_ShapeMNK12825632_TV_0:
	.zero		1512


//--------------------- SYMBOLS --------------------------

	.type		.nv.reservedSmem.offset0,@object
	.size		.nv.reservedSmem.offset0,0x4
	.type		.nv.reservedSmem.cap,@object
	.size		.nv.reservedSmem.cap,0x4
